//
// Generated by NVIDIA NVVM Compiler
//
// Compiler Build ID: CL-36424714
// Cuda compilation tools, release 13.0, V13.0.88
// Based on NVVM 20.0.0
//

.version 9.0
.target sm_100
.address_size 64

	// .globl	_Z11init_kernelPcl

.visible .entry _Z11init_kernelPcl(
	.param .u64 .ptr .align 1 _Z11init_kernelPcl_param_0,
	.param .u64 _Z11init_kernelPcl_param_1
)
{
	.reg .pred 	%p<11>;
	.reg .b16 	%rs<8>;
	.reg .b32 	%r<8>;
	.reg .b64 	%rd<57>;

	ld.param.u64 	%rd27, [_Z11init_kernelPcl_param_0];
	ld.param.u64 	%rd26, [_Z11init_kernelPcl_param_1];
	cvta.to.global.u64 	%rd1, %rd27;
	mov.u32 	%r1, %ctaid.x;
	cvt.u64.u32 	%rd2, %r1;
	mov.u32 	%r2, %ntid.x;
	cvt.u64.u32 	%rd3, %r2;
	mul.wide.u32 	%rd4, %r1, %r2;
	mov.u32 	%r3, %tid.x;
	cvt.u64.u32 	%rd54, %r3;
	add.s64 	%rd56, %rd4, %rd54;
	mov.u32 	%r4, %nctaid.x;
	cvt.u64.u32 	%rd7, %r4;
	mul.wide.u32 	%rd8, %r4, %r2;
	setp.gt.s64 	%p1, %rd56, %rd26;
	@%p1 bra 	$L__BB0_20;
	add.s64 	%rd28, %rd7, %rd2;
	mul.lo.s64 	%rd29, %rd28, %rd3;
	add.s64 	%rd30, %rd29, %rd54;
	add.s64 	%rd31, %rd30, -1;
	max.u64 	%rd32, %rd26, %rd31;
	sub.s64 	%rd33, %rd32, %rd29;
	add.s64 	%rd34, %rd33, 1;
	setp.ne.s64 	%p2, %rd34, %rd54;
	selp.u64 	%rd9, 1, 0, %p2;
	add.s64 	%rd35, %rd9, %rd54;
	sub.s64 	%rd10, %rd34, %rd35;
	or.b64  	%rd36, %rd10, %rd8;
	and.b64  	%rd37, %rd36, -4294967296;
	setp.ne.s64 	%p3, %rd37, 0;
	@%p3 bra 	$L__BB0_3;
	cvt.u32.u64 	%r5, %rd8;
	cvt.u32.u64 	%r6, %rd10;
	div.u32 	%r7, %r6, %r5;
	cvt.u64.u32 	%rd52, %r7;
	bra.uni 	$L__BB0_4;
$L__BB0_3:
	div.u64 	%rd52, %rd10, %rd8;
$L__BB0_4:
	add.s64 	%rd14, %rd52, %rd9;
	and.b64  	%rd38, %rd14, 3;
	setp.eq.s64 	%p4, %rd38, 3;
	@%p4 bra 	$L__BB0_11;
	add.s64 	%rd15, %rd1, %rd4;
	add.s64 	%rd39, %rd14, 1;
	and.b64  	%rd40, %rd39, 3;
	neg.s64 	%rd53, %rd40;
$L__BB0_6:
	.pragma "nounroll";
	add.s64 	%rd41, %rd4, %rd54;
	setp.gt.u64 	%p5, %rd41, 1;
	@%p5 bra 	$L__BB0_8;
	add.s64 	%rd43, %rd15, %rd54;
	mov.b16 	%rs2, 0;
	st.global.u8 	[%rd43], %rs2;
	bra.uni 	$L__BB0_9;
$L__BB0_8:
	add.s64 	%rd42, %rd15, %rd54;
	mov.b16 	%rs1, 1;
	st.global.u8 	[%rd42], %rs1;
$L__BB0_9:
	add.s64 	%rd54, %rd54, %rd8;
	add.s64 	%rd53, %rd53, 1;
	setp.ne.s64 	%p6, %rd53, 0;
	@%p6 bra 	$L__BB0_6;
	add.s64 	%rd56, %rd4, %rd54;
$L__BB0_11:
	setp.lt.u64 	%p7, %rd14, 3;
	@%p7 bra 	$L__BB0_20;
	shl.b64 	%rd51, %rd8, 1;
$L__BB0_13:
	setp.gt.u64 	%p8, %rd56, 1;
	@%p8 bra 	$L__BB0_15;
	add.s64 	%rd45, %rd1, %rd56;
	mov.b16 	%rs4, 0;
	st.global.u8 	[%rd45], %rs4;
	bra.uni 	$L__BB0_16;
$L__BB0_15:
	add.s64 	%rd44, %rd1, %rd56;
	mov.b16 	%rs3, 1;
	st.global.u8 	[%rd44], %rs3;
$L__BB0_16:
	add.s64 	%rd24, %rd56, %rd8;
	setp.gt.u64 	%p9, %rd24, 1;
	@%p9 bra 	$L__BB0_18;
	add.s64 	%rd47, %rd1, %rd24;
	mov.b16 	%rs6, 0;
	st.global.u8 	[%rd47], %rs6;
	bra.uni 	$L__BB0_19;
$L__BB0_18:
	add.s64 	%rd46, %rd1, %rd24;
	mov.b16 	%rs5, 1;
	st.global.u8 	[%rd46], %rs5;
$L__BB0_19:
	add.s64 	%rd48, %rd24, %rd8;
	add.s64 	%rd49, %rd1, %rd48;
	mov.b16 	%rs7, 1;
	st.global.u8 	[%rd49], %rs7;
	add.s64 	%rd50, %rd49, %rd8;
	st.global.u8 	[%rd50], %rs7;
	add.s64 	%rd56, %rd48, %rd51;
	setp.le.s64 	%p10, %rd56, %rd26;
	@%p10 bra 	$L__BB0_13;
$L__BB0_20:
	ret;

}
	// .globl	_Z22find_next_prime_kernelPcllPy
.visible .entry _Z22find_next_prime_kernelPcllPy(
	.param .u64 .ptr .align 1 _Z22find_next_prime_kernelPcllPy_param_0,
	.param .u64 _Z22find_next_prime_kernelPcllPy_param_1,
	.param .u64 _Z22find_next_prime_kernelPcllPy_param_2,
	.param .u64 .ptr .align 1 _Z22find_next_prime_kernelPcllPy_param_3
)
{
	.reg .pred 	%p<6>;
	.reg .b16 	%rs<2>;
	.reg .b32 	%r<5>;
	.reg .b64 	%rd<28>;

	ld.param.u64 	%rd12, [_Z22find_next_prime_kernelPcllPy_param_0];
	ld.param.u64 	%rd15, [_Z22find_next_prime_kernelPcllPy_param_1];
	ld.param.u64 	%rd13, [_Z22find_next_prime_kernelPcllPy_param_2];
	ld.param.u64 	%rd14, [_Z22find_next_prime_kernelPcllPy_param_3];
	mov.u32 	%r1, %ctaid.x;
	mov.u32 	%r2, %ntid.x;
	cvt.u64.u32 	%rd1, %r2;
	mul.wide.u32 	%rd16, %r1, %r2;
	mov.u32 	%r3, %tid.x;
	cvt.u64.u32 	%rd17, %r3;
	add.s64 	%rd18, %rd16, %rd17;
	add.s64 	%rd26, %rd13, 1;
	add.s64 	%rd24, %rd18, %rd15;
	setp.gt.s64 	%p1, %rd24, %rd13;
	@%p1 bra 	$L__BB1_5;
	mov.u32 	%r4, %nctaid.x;
	cvt.u64.u32 	%rd19, %r4;
	mul.lo.s64 	%rd4, %rd19, %rd1;
	cvta.to.global.u64 	%rd5, %rd12;
$L__BB1_2:
	setp.lt.s64 	%p2, %rd24, 2;
	@%p2 bra 	$L__BB1_4;
	add.s64 	%rd20, %rd5, %rd24;
	ld.global.u8 	%rs1, [%rd20];
	setp.eq.s16 	%p3, %rs1, 1;
	min.u64 	%rd21, %rd24, %rd26;
	selp.b64 	%rd26, %rd21, %rd26, %p3;
$L__BB1_4:
	add.s64 	%rd24, %rd24, %rd4;
	setp.le.s64 	%p4, %rd24, %rd13;
	@%p4 bra 	$L__BB1_2;
$L__BB1_5:
	setp.gt.u64 	%p5, %rd26, %rd13;
	@%p5 bra 	$L__BB1_7;
	cvta.to.global.u64 	%rd22, %rd14;
	atom.global.min.u64 	%rd23, [%rd22], %rd26;
$L__BB1_7:
	ret;

}
	// .globl	_Z21mark_multiples_kernelPcll
.visible .entry _Z21mark_multiples_kernelPcll(
	.param .u64 .ptr .align 1 _Z21mark_multiples_kernelPcll_param_0,
	.param .u64 _Z21mark_multiples_kernelPcll_param_1,
	.param .u64 _Z21mark_multiples_kernelPcll_param_2
)
{
	.reg .pred 	%p<9>;
	.reg .b16 	%rs<3>;
	.reg .b32 	%r<8>;
	.reg .b64 	%rd<53>;

	ld.param.u64 	%rd25, [_Z21mark_multiples_kernelPcll_param_0];
	ld.param.u64 	%rd23, [_Z21mark_multiples_kernelPcll_param_1];
	ld.param.u64 	%rd24, [_Z21mark_multiples_kernelPcll_param_2];
	cvta.to.global.u64 	%rd1, %rd25;
	mov.u32 	%r1, %ctaid.x;
	cvt.u64.u32 	%rd2, %r1;
	mov.u32 	%r2, %ntid.x;
	cvt.u64.u32 	%rd3, %r2;
	mov.u32 	%r3, %tid.x;
	cvt.u64.u32 	%rd4, %r3;
	mul.lo.s64 	%rd5, %rd23, %rd23;
	setp.gt.s64 	%p1, %rd5, %rd24;
	@%p1 bra 	$L__BB2_11;
	mad.lo.s64 	%rd26, %rd2, %rd3, %rd4;
	mad.lo.s64 	%rd51, %rd26, %rd23, %rd5;
	setp.gt.s64 	%p2, %rd51, %rd24;
	@%p2 bra 	$L__BB2_11;
	mov.u32 	%r4, %nctaid.x;
	cvt.u64.u32 	%rd27, %r4;
	mul.lo.s64 	%rd28, %rd27, %rd3;
	mul.lo.s64 	%rd7, %rd28, %rd23;
	add.s64 	%rd29, %rd27, %rd2;
	mad.lo.s64 	%rd30, %rd29, %rd3, %rd23;
	add.s64 	%rd31, %rd30, %rd4;
	mul.lo.s64 	%rd32, %rd23, %rd31;
	add.s64 	%rd33, %rd24, 1;
	max.s64 	%rd34, %rd32, %rd33;
	sub.s64 	%rd35, %rd34, %rd32;
	setp.ne.s64 	%p3, %rd35, 0;
	selp.u64 	%rd8, 1, 0, %p3;
	selp.s64 	%rd36, -1, 0, %p3;
	add.s64 	%rd9, %rd35, %rd36;
	max.u64 	%rd10, %rd7, 1;
	or.b64  	%rd37, %rd9, %rd10;
	and.b64  	%rd38, %rd37, -4294967296;
	setp.ne.s64 	%p4, %rd38, 0;
	@%p4 bra 	$L__BB2_4;
	cvt.u32.u64 	%r5, %rd10;
	cvt.u32.u64 	%r6, %rd9;
	div.u32 	%r7, %r6, %r5;
	cvt.u64.u32 	%rd48, %r7;
	bra.uni 	$L__BB2_5;
$L__BB2_4:
	div.u64 	%rd48, %rd9, %rd10;
$L__BB2_5:
	add.s64 	%rd14, %rd48, %rd8;
	and.b64  	%rd39, %rd14, 3;
	setp.eq.s64 	%p5, %rd39, 3;
	@%p5 bra 	$L__BB2_8;
	add.s64 	%rd40, %rd14, 1;
	and.b64  	%rd41, %rd40, 3;
	neg.s64 	%rd49, %rd41;
$L__BB2_7:
	.pragma "nounroll";
	add.s64 	%rd42, %rd1, %rd51;
	mov.b16 	%rs1, 0;
	st.global.u8 	[%rd42], %rs1;
	add.s64 	%rd51, %rd51, %rd7;
	add.s64 	%rd49, %rd49, 1;
	setp.ne.s64 	%p6, %rd49, 0;
	@%p6 bra 	$L__BB2_7;
$L__BB2_8:
	setp.lt.u64 	%p7, %rd14, 3;
	@%p7 bra 	$L__BB2_11;
	shl.b64 	%rd47, %rd7, 2;
$L__BB2_10:
	add.s64 	%rd43, %rd1, %rd51;
	mov.b16 	%rs2, 0;
	st.global.u8 	[%rd43], %rs2;
	add.s64 	%rd44, %rd43, %rd7;
	st.global.u8 	[%rd44], %rs2;
	add.s64 	%rd45, %rd44, %rd7;
	st.global.u8 	[%rd45], %rs2;
	add.s64 	%rd46, %rd45, %rd7;
	st.global.u8 	[%rd46], %rs2;
	add.s64 	%rd51, %rd47, %rd51;
	setp.le.s64 	%p8, %rd51, %rd24;
	@%p8 bra 	$L__BB2_10;
$L__BB2_11:
	ret;

}


// ===== COMPILED SASS (sm_100) =====

	.target	sm_100

	.elftype	@"ET_EXEC"


//--------------------- .note.nv.tkinfo           --------------------------
	.section	.note.nv.tkinfo,"",@"SHT_NOTE"
	.sectionflags	@"SHF_NOTE_NV_TKINFO"
	.tkinfo
        /*0018*/ 	.word	0x00000002
        /*0030*/ 	.string	""
        /*0030*/ 	.string	"ptxas"
        /*0030*/ 	.string	"Cuda compilation tools, release 13.0, V13.0.88"
        /*0030*/ 	.string	"Build cuda_13.0.r13.0/compiler.36424714_0"
        /*0030*/ 	.string	"-arch sm_100 -m 64 "



//--------------------- .note.nv.cuinfo           --------------------------
	.section	.note.nv.cuinfo,"",@"SHT_NOTE"
	.sectionflags	@"SHF_NOTE_NV_CUINFO"
        /*0018*/ 	.short	0x0002
        /*001a*/ 	.short	0x0064
        /*001c*/ 	.short	0x0082
	.zero		2


//--------------------- .nv.info                  --------------------------
	.section	.nv.info,"",@"SHT_CUDA_INFO"
	.align	4


	//----- nvinfo : EIATTR_REGCOUNT
	.align		4
        /*0000*/ 	.byte	0x04, 0x2f
        /*0002*/ 	.short	(.L_1 - .L_0)
	.align		4
.L_0:
        /*0004*/ 	.word	index@(_Z11init_kernelPcl)
        /*0008*/ 	.word	0x0000001c


	//----- nvinfo : EIATTR_FRAME_SIZE
	.align		4
.L_1:
        /*000c*/ 	.byte	0x04, 0x11
        /*000e*/ 	.short	(.L_3 - .L_2)
	.align		4
.L_2:
        /*0010*/ 	.word	index@($__internal_1_$__cuda_sm20_div_u64)
        /*0014*/ 	.word	0x00000000


	//----- nvinfo : EIATTR_FRAME_SIZE
	.align		4
.L_3:
        /*0018*/ 	.byte	0x04, 0x11
        /*001a*/ 	.short	(.L_5 - .L_4)
	.align		4
.L_4:
        /*001c*/ 	.word	index@(_Z11init_kernelPcl)
        /*0020*/ 	.word	0x00000000


	//----- nvinfo : EIATTR_REGCOUNT
	.align		4
.L_5:
        /*0024*/ 	.byte	0x04, 0x2f
        /*0026*/ 	.short	(.L_7 - .L_6)
	.align		4
.L_6:
        /*0028*/ 	.word	index@(_Z22find_next_prime_kernelPcllPy)
        /*002c*/ 	.word	0x00000010


	//----- nvinfo : EIATTR_FRAME_SIZE
	.align		4
.L_7:
        /*0030*/ 	.byte	0x04, 0x11
        /*0032*/ 	.short	(.L_9 - .L_8)
	.align		4
.L_8:
        /*0034*/ 	.word	index@(_Z22find_next_prime_kernelPcllPy)
        /*0038*/ 	.word	0x00000000


	//----- nvinfo : EIATTR_REGCOUNT
	.align		4
.L_9:
        /*003c*/ 	.byte	0x04, 0x2f
        /*003e*/ 	.short	(.L_11 - .L_10)
	.align		4
.L_10:
        /*0040*/ 	.word	index@(_Z21mark_multiples_kernelPcll)
        /*0044*/ 	.word	0x00000018


	//----- nvinfo : EIATTR_FRAME_SIZE
	.align		4
.L_11:
        /*0048*/ 	.byte	0x04, 0x11
        /*004a*/ 	.short	(.L_13 - .L_12)
	.align		4
.L_12:
        /*004c*/ 	.word	index@($__internal_0_$__cuda_sm20_div_u64)
        /*0050*/ 	.word	0x00000000


	//----- nvinfo : EIATTR_FRAME_SIZE
	.align		4
.L_13:
        /*0054*/ 	.byte	0x04, 0x11
        /*0056*/ 	.short	(.L_15 - .L_14)
	.align		4
.L_14:
        /*0058*/ 	.word	index@(_Z21mark_multiples_kernelPcll)
        /*005c*/ 	.word	0x00000000


	//----- nvinfo : EIATTR_MIN_STACK_SIZE
	.align		4
.L_15:
        /*0060*/ 	.byte	0x04, 0x12
        /*0062*/ 	.short	(.L_17 - .L_16)
	.align		4
.L_16:
        /*0064*/ 	.word	index@(_Z21mark_multiples_kernelPcll)
        /*0068*/ 	.word	0x00000000


	//----- nvinfo : EIATTR_MIN_STACK_SIZE
	.align		4
.L_17:
        /*006c*/ 	.byte	0x04, 0x12
        /*006e*/ 	.short	(.L_19 - .L_18)
	.align		4
.L_18:
        /*0070*/ 	.word	index@(_Z22find_next_prime_kernelPcllPy)
        /*0074*/ 	.word	0x00000000


	//----- nvinfo : EIATTR_MIN_STACK_SIZE
	.align		4
.L_19:
        /*0078*/ 	.byte	0x04, 0x12
        /*007a*/ 	.short	(.L_21 - .L_20)
	.align		4
.L_20:
        /*007c*/ 	.word	index@(_Z11init_kernelPcl)
        /*0080*/ 	.word	0x00000000
.L_21:


//--------------------- .nv.compat                --------------------------
	.section	.nv.compat,"",@"SHT_CUDA_COMPAT_INFO"
	.align	4
        /*0000*/ 	.byte	0x02, 0x09, 0x00, 0x00, 0x02, 0x02, 0x01, 0x00, 0x02, 0x05, 0x05, 0x00, 0x03, 0x07, 0x01, 0x01
        /*0010*/ 	.byte	0x02, 0x03, 0x00, 0x00, 0x02, 0x06, 0x01, 0x00, 0x04, 0x0b, 0x08, 0x00, 0x09, 0x00, 0x00, 0x00
        /*0020*/ 	.byte	0x00, 0x00, 0x00, 0x00


//--------------------- .nv.info._Z21mark_multiples_kernelPcll --------------------------
	.section	.nv.info._Z21mark_multiples_kernelPcll,"",@"SHT_CUDA_INFO"
	.sectionflags	@""
	.align	4


	//----- nvinfo : EIATTR_CUDA_API_VERSION
	.align		4
        /*0000*/ 	.byte	0x04, 0x37
        /*0002*/ 	.short	(.L_23 - .L_22)
.L_22:
        /*0004*/ 	.word	0x00000082


	//----- nvinfo : EIATTR_KPARAM_INFO
	.align		4
.L_23:
        /*0008*/ 	.byte	0x04, 0x17
        /*000a*/ 	.short	(.L_25 - .L_24)
.L_24:
        /*000c*/ 	.word	0x00000000
        /*0010*/ 	.short	0x0002
        /*0012*/ 	.short	0x0010
        /*0014*/ 	.byte	0x00, 0xf0, 0x21, 0x00


	//----- nvinfo : EIATTR_KPARAM_INFO
	.align		4
.L_25:
        /*0018*/ 	.byte	0x04, 0x17
        /*001a*/ 	.short	(.L_27 - .L_26)
.L_26:
        /*001c*/ 	.word	0x00000000
        /*0020*/ 	.short	0x0001
        /*0022*/ 	.short	0x0008
        /*0024*/ 	.byte	0x00, 0xf0, 0x21, 0x00


	//----- nvinfo : EIATTR_KPARAM_INFO
	.align		4
.L_27:
        /*0028*/ 	.byte	0x04, 0x17
        /*002a*/ 	.short	(.L_29 - .L_28)
.L_28:
        /*002c*/ 	.word	0x00000000
        /*0030*/ 	.short	0x0000
        /*0032*/ 	.short	0x0000
        /*0034*/ 	.byte	0x00, 0xf5, 0x21, 0x00


	//----- nvinfo : EIATTR_SPARSE_MMA_MASK
	.align		4
.L_29:
        /*0038*/ 	.byte	0x03, 0x50
        /*003a*/ 	.short	0x0000


	//----- nvinfo : EIATTR_MAXREG_COUNT
	.align		4
        /*003c*/ 	.byte	0x03, 0x1b
        /*003e*/ 	.short	0x00ff


	//----- nvinfo : EIATTR_MERCURY_ISA_VERSION
	.align		4
        /*0040*/ 	.byte	0x03, 0x5f
        /*0042*/ 	.short	0x0101


	//----- nvinfo : EIATTR_VRC_CTA_INIT_COUNT
	.align		4
        /*0044*/ 	.byte	0x02, 0x4a
	.zero		1
	.zero		1


	//----- nvinfo : EIATTR_EXIT_INSTR_OFFSETS
	.align		4
        /*0048*/ 	.byte	0x04, 0x1c
        /*004a*/ 	.short	(.L_31 - .L_30)


	//   ....[0]....
.L_30:
        /*004c*/ 	.word	0x000000a0


	//   ....[1]....
        /*0050*/ 	.word	0x000001c0


	//   ....[2]....
        /*0054*/ 	.word	0x00000790


	//   ....[3]....
        /*0058*/ 	.word	0x000008e0


	//----- nvinfo : EIATTR_CRS_STACK_SIZE
	.align		4
.L_31:
        /*005c*/ 	.byte	0x04, 0x1e
        /*005e*/ 	.short	(.L_33 - .L_32)
.L_32:
        /*0060*/ 	.word	0x00000000


	//----- nvinfo : EIATTR_CBANK_PARAM_SIZE
	.align		4
.L_33:
        /*0064*/ 	.byte	0x03, 0x19
        /*0066*/ 	.short	0x0018


	//----- nvinfo : EIATTR_PARAM_CBANK
	.align		4
        /*0068*/ 	.byte	0x04, 0x0a
        /*006a*/ 	.short	(.L_35 - .L_34)
	.align		4
.L_34:
        /*006c*/ 	.word	index@(.nv.constant0._Z21mark_multiples_kernelPcll)
        /*0070*/ 	.short	0x0380
        /*0072*/ 	.short	0x0018


	//----- nvinfo : EIATTR_SW_WAR
	.align		4
.L_35:
        /*0074*/ 	.byte	0x04, 0x36
        /*0076*/ 	.short	(.L_37 - .L_36)
.L_36:
        /*0078*/ 	.word	0x00000008
.L_37:


//--------------------- .nv.info._Z22find_next_prime_kernelPcllPy --------------------------
	.section	.nv.info._Z22find_next_prime_kernelPcllPy,"",@"SHT_CUDA_INFO"
	.sectionflags	@""
	.align	4


	//----- nvinfo : EIATTR_CUDA_API_VERSION
	.align		4
        /*0000*/ 	.byte	0x04, 0x37
        /*0002*/ 	.short	(.L_39 - .L_38)
.L_38:
        /*0004*/ 	.word	0x00000082


	//----- nvinfo : EIATTR_KPARAM_INFO
	.align		4
.L_39:
        /*0008*/ 	.byte	0x04, 0x17
        /*000a*/ 	.short	(.L_41 - .L_40)
.L_40:
        /*000c*/ 	.word	0x00000000
        /*0010*/ 	.short	0x0003
        /*0012*/ 	.short	0x0018
        /*0014*/ 	.byte	0x00, 0xf5, 0x21, 0x00


	//----- nvinfo : EIATTR_KPARAM_INFO
	.align		4
.L_41:
        /*0018*/ 	.byte	0x04, 0x17
        /*001a*/ 	.short	(.L_43 - .L_42)
.L_42:
        /*001c*/ 	.word	0x00000000
        /*0020*/ 	.short	0x0002
        /*0022*/ 	.short	0x0010
        /*0024*/ 	.byte	0x00, 0xf0, 0x21, 0x00


	//----- nvinfo : EIATTR_KPARAM_INFO
	.align		4
.L_43:
        /*0028*/ 	.byte	0x04, 0x17
        /*002a*/ 	.short	(.L_45 - .L_44)
.L_44:
        /*002c*/ 	.word	0x00000000
        /*0030*/ 	.short	0x0001
        /*0032*/ 	.short	0x0008
        /*0034*/ 	.byte	0x00, 0xf0, 0x21, 0x00


	//----- nvinfo : EIATTR_KPARAM_INFO
	.align		4
.L_45:
        /*0038*/ 	.byte	0x04, 0x17
        /*003a*/ 	.short	(.L_47 - .L_46)
.L_46:
        /*003c*/ 	.word	0x00000000
        /*0040*/ 	.short	0x0000
        /*0042*/ 	.short	0x0000
        /*0044*/ 	.byte	0x00, 0xf5, 0x21, 0x00


	//----- nvinfo : EIATTR_SPARSE_MMA_MASK
	.align		4
.L_47:
        /*0048*/ 	.byte	0x03, 0x50
        /*004a*/ 	.short	0x0000


	//----- nvinfo : EIATTR_MAXREG_COUNT
	.align		4
        /*004c*/ 	.byte	0x03, 0x1b
        /*004e*/ 	.short	0x00ff


	//----- nvinfo : EIATTR_MERCURY_ISA_VERSION
	.align		4
        /*0050*/ 	.byte	0x03, 0x5f
        /*0052*/ 	.short	0x0101


	//----- nvinfo : EIATTR_VRC_CTA_INIT_COUNT
	.align		4
        /*0054*/ 	.byte	0x02, 0x4a
	.zero		1
	.zero		1


	//----- nvinfo : EIATTR_EXIT_INSTR_OFFSETS
	.align		4
        /*0058*/ 	.byte	0x04, 0x1c
        /*005a*/ 	.short	(.L_49 - .L_48)


	//   ....[0]....
.L_48:
        /*005c*/ 	.word	0x000002c0


	//   ....[1]....
        /*0060*/ 	.word	0x00000310


	//----- nvinfo : EIATTR_CRS_STACK_SIZE
	.align		4
.L_49:
        /*0064*/ 	.byte	0x04, 0x1e
        /*0066*/ 	.short	(.L_51 - .L_50)
.L_50:
        /*0068*/ 	.word	0x00000000


	//----- nvinfo : EIATTR_CBANK_PARAM_SIZE
	.align		4
.L_51:
        /*006c*/ 	.byte	0x03, 0x19
        /*006e*/ 	.short	0x0020


	//----- nvinfo : EIATTR_PARAM_CBANK
	.align		4
        /*0070*/ 	.byte	0x04, 0x0a
        /*0072*/ 	.short	(.L_53 - .L_52)
	.align		4
.L_52:
        /*0074*/ 	.word	index@(.nv.constant0._Z22find_next_prime_kernelPcllPy)
        /*0078*/ 	.short	0x0380
        /*007a*/ 	.short	0x0020


	//----- nvinfo : EIATTR_SW_WAR
	.align		4
.L_53:
        /*007c*/ 	.byte	0x04, 0x36
        /*007e*/ 	.short	(.L_55 - .L_54)
.L_54:
        /*0080*/ 	.word	0x00000008
.L_55:


//--------------------- .nv.info._Z11init_kernelPcl --------------------------
	.section	.nv.info._Z11init_kernelPcl,"",@"SHT_CUDA_INFO"
	.sectionflags	@""
	.align	4


	//----- nvinfo : EIATTR_CUDA_API_VERSION
	.align		4
        /*0000*/ 	.byte	0x04, 0x37
        /*0002*/ 	.short	(.L_57 - .L_56)
.L_56:
        /*0004*/ 	.word	0x00000082


	//----- nvinfo : EIATTR_KPARAM_INFO
	.align		4
.L_57:
        /*0008*/ 	.byte	0x04, 0x17
        /*000a*/ 	.short	(.L_59 - .L_58)
.L_58:
        /*000c*/ 	.word	0x00000000
        /*0010*/ 	.short	0x0001
        /*0012*/ 	.short	0x0008
        /*0014*/ 	.byte	0x00, 0xf0, 0x21, 0x00


	//----- nvinfo : EIATTR_KPARAM_INFO
	.align		4
.L_59:
        /*0018*/ 	.byte	0x04, 0x17
        /*001a*/ 	.short	(.L_61 - .L_60)
.L_60:
        /*001c*/ 	.word	0x00000000
        /*0020*/ 	.short	0x0000
        /*0022*/ 	.short	0x0000
        /*0024*/ 	.byte	0x00, 0xf5, 0x21, 0x00


	//----- nvinfo : EIATTR_SPARSE_MMA_MASK
	.align		4
.L_61:
        /*0028*/ 	.byte	0x03, 0x50
        /*002a*/ 	.short	0x0000


	//----- nvinfo : EIATTR_MAXREG_COUNT
	.align		4
        /*002c*/ 	.byte	0x03, 0x1b
        /*002e*/ 	.short	0x00ff


	//----- nvinfo : EIATTR_MERCURY_ISA_VERSION
	.align		4
        /*0030*/ 	.byte	0x03, 0x5f
        /*0032*/ 	.short	0x0101


	//----- nvinfo : EIATTR_VRC_CTA_INIT_COUNT
	.align		4
        /*0034*/ 	.byte	0x02, 0x4a
	.zero		1
	.zero		1


	//----- nvinfo : EIATTR_EXIT_INSTR_OFFSETS
	.align		4
        /*0038*/ 	.byte	0x04, 0x1c
        /*003a*/ 	.short	(.L_63 - .L_62)


	//   ....[0]....
.L_62:
        /*003c*/ 	.word	0x000000b0


	//   ....[1]....
        /*0040*/ 	.word	0x00000670


	//   ....[2]....
        /*0044*/ 	.word	0x000008f0


	//----- nvinfo : EIATTR_CRS_STACK_SIZE
	.align		4
.L_63:
        /*0048*/ 	.byte	0x04, 0x1e
        /*004a*/ 	.short	(.L_65 - .L_64)
.L_64:
        /*004c*/ 	.word	0x00000000


	//----- nvinfo : EIATTR_CBANK_PARAM_SIZE
	.align		4
.L_65:
        /*0050*/ 	.byte	0x03, 0x19
        /*0052*/ 	.short	0x0010


	//----- nvinfo : EIATTR_PARAM_CBANK
	.align		4
        /*0054*/ 	.byte	0x04, 0x0a
        /*0056*/ 	.short	(.L_67 - .L_66)
	.align		4
.L_66:
        /*0058*/ 	.word	index@(.nv.constant0._Z11init_kernelPcl)
        /*005c*/ 	.short	0x0380
        /*005e*/ 	.short	0x0010


	//----- nvinfo : EIATTR_SW_WAR
	.align		4
.L_67:
        /*0060*/ 	.byte	0x04, 0x36
        /*0062*/ 	.short	(.L_69 - .L_68)
.L_68:
        /*0064*/ 	.word	0x00000008
.L_69:


//--------------------- .nv.callgraph             --------------------------
	.section	.nv.callgraph,"",@"SHT_CUDA_CALLGRAPH"
	.align	4
	.sectionentsize	8
	.align		4
        /*0000*/ 	.word	0x00000000
	.align		4
        /*0004*/ 	.word	0xffffffff
	.align		4
        /*0008*/ 	.word	0x00000000
	.align		4
        /*000c*/ 	.word	0xfffffffe
	.align		4
        /*0010*/ 	.word	0x00000000
	.align		4
        /*0014*/ 	.word	0xfffffffd
	.align		4
        /*0018*/ 	.word	0x00000000
	.align		4
        /*001c*/ 	.word	0xfffffffc


//--------------------- .text._Z21mark_multiples_kernelPcll --------------------------
	.section	.text._Z21mark_multiples_kernelPcll,"ax",@progbits
	.align	128
        .global         _Z21mark_multiples_kernelPcll
        .type           _Z21mark_multiples_kernelPcll,@function
        .size           _Z21mark_multiples_kernelPcll,(.L_x_21 - _Z21mark_multiples_kernelPcll)
        .other          _Z21mark_multiples_kernelPcll,@"STO_CUDA_ENTRY STV_DEFAULT"
_Z21mark_multiples_kernelPcll:
.text._Z21mark_multiples_kernelPcll:
[----:B------:R-:W-:Y:S01]  /*0000*/  LDC R1, c[0x0][0x37c] ;  /* 0x0000df00ff017b82 */ /* 0x000fe20000000800 */
[----:B------:R-:W0:Y:S07]  /*0010*/  LDCU.64 UR10, c[0x0][0x388] ;  /* 0x00007100ff0a77ac */ /* 0x000e2e0008000a00 */
[----:B------:R-:W1:Y:S01]  /*0020*/  LDC.64 R2, c[0x0][0x390] ;  /* 0x0000e400ff027b82 */ /* 0x000e620000000a00 */
[----:B0-----:R-:W-:Y:S02]  /*0030*/  UIMAD UR4, UR11, UR10, URZ ;  /* 0x0000000a0b0472a4 */ /* 0x001fe4000f8e02ff */
[----:B------:R-:W-:-:S02]  /*0040*/  UIMAD.WIDE.U32 UR8, UR10, UR10, URZ ;  /* 0x0000000a0a0872a5 */ /* 0x000fc4000f8e00ff */
[----:B------:R-:W-:-:S04]  /*0050*/  UIMAD UR4, UR10, UR11, UR4 ;  /* 0x0000000b0a0472a4 */ /* 0x000fc8000f8e0204 */
[----:B------:R-:W-:Y:S01]  /*0060*/  UIADD3 UR5, UPT, UPT, UR9, UR4, URZ ;  /* 0x0000000409057290 */ /* 0x000fe2000fffe0ff */
[----:B-1----:R-:W-:-:S05]  /*0070*/  ISETP.LT.U32.AND P0, PT, R2, UR8, PT ;  /* 0x0000000802007c0c */ /* 0x002fca000bf01070 */
[----:B------:R-:W-:-:S05]  /*0080*/  IMAD.U32 R0, RZ, RZ, UR5 ;  /* 0x00000005ff007e24 */ /* 0x000fca000f8e00ff */
[----:B------:R-:W-:-:S13]  /*0090*/  ISETP.GT.AND.EX P0, PT, R0, R3, PT, P0 ;  /* 0x000000030000720c */ /* 0x000fda0003f04300 */
[----:B------:R-:W-:Y:S05]  /*00a0*/  @P0 EXIT ;  /* 0x000000000000094d */ /* 0x000fea0003800000 */
[----:B------:R-:W0:Y:S01]  /*00b0*/  S2R R13, SR_CTAID.X ;  /* 0x00000000000d7919 */ /* 0x000e220000002500 */
[----:B------:R-:W0:Y:S01]  /*00c0*/  LDCU UR6, c[0x0][0x360] ;  /* 0x00006c00ff0677ac */ /* 0x000e220008000800 */
[----:B------:R-:W-:Y:S01]  /*00d0*/  IMAD.MOV.U32 R5, RZ, RZ, RZ ;  /* 0x000000ffff057224 */ /* 0x000fe200078e00ff */
[----:B------:R-:W-:Y:S01]  /*00e0*/  MOV R11, UR9 ;  /* 0x00000009000b7c02 */ /* 0x000fe20008000f00 */
[----:B------:R-:W0:Y:S01]  /*00f0*/  S2R R4, SR_TID.X ;  /* 0x0000000000047919 */ /* 0x000e220000002100 */
[----:B------:R-:W-:Y:S01]  /*0100*/  UMOV UR4, URZ ;  /* 0x000000ff00047c82 */ /* 0x000fe20008000000 */
[----:B------:R-:W-:Y:S02]  /*0110*/  IMAD.U32 R10, RZ, RZ, UR8 ;  /* 0x00000008ff0a7e24 */ /* 0x000fe4000f8e00ff */
[----:B------:R-:W-:Y:S02]  /*0120*/  IMAD.U32 R7, RZ, RZ, UR5 ;  /* 0x00000005ff077e24 */ /* 0x000fe4000f8e00ff */
[----:B------:R-:W-:-:S02]  /*0130*/  IMAD.MOV.U32 R6, RZ, RZ, R10 ;  /* 0x000000ffff067224 */ /* 0x000fc400078e000a */
[----:B0-----:R-:W-:-:S04]  /*0140*/  IMAD.WIDE.U32 R8, R13, UR6, R4 ;  /* 0x000000060d087c25 */ /* 0x001fc8000f8e0004 */
[----:B------:R-:W-:Y:S02]  /*0150*/  VIADD R0, R9, UR4 ;  /* 0x0000000409007c36 */ /* 0x000fe40008000000 */
[----:B------:R-:W-:-:S04]  /*0160*/  IMAD.WIDE.U32 R6, R8, UR10, R6 ;  /* 0x0000000a08067c25 */ /* 0x000fc8000f8e0006 */
[----:B------:R-:W-:Y:S01]  /*0170*/  IMAD R9, R0, UR10, RZ ;  /* 0x0000000a00097c24 */ /* 0x000fe2000f8e02ff */
[----:B------:R-:W-:-:S03]  /*0180*/  ISETP.GT.U32.AND P0, PT, R6, R2, PT ;  /* 0x000000020600720c */ /* 0x000fc60003f04070 */
[----:B------:R-:W-:-:S04]  /*0190*/  IMAD R9, R8, UR11, R9 ;  /* 0x0000000b08097c24 */ /* 0x000fc8000f8e0209 */
[----:B------:R-:W-:-:S05]  /*01a0*/  IMAD.IADD R8, R7, 0x1, R9 ;  /* 0x0000000107087824 */ /* 0x000fca00078e0209 */
[----:B------:R-:W-:-:S13]  /*01b0*/  ISETP.GT.AND.EX P0, PT, R8, R3, PT, P0 ;  /* 0x000000030800720c */ /* 0x000fda0003f04300 */
[----:B------:R-:W-:Y:S05]  /*01c0*/  @P0 EXIT ;  /* 0x000000000000094d */ /* 0x000fea0003800000 */
[----:B------:R-:W0:Y:S01]  /*01d0*/  LDC R0, c[0x0][0x370] ;  /* 0x0000dc00ff007b82 */ /* 0x000e220000000800 */
[----:B------:R-:W-:Y:S01]  /*01e0*/  IMAD.MOV.U32 R9, RZ, RZ, RZ ;  /* 0x000000ffff097224 */ /* 0x000fe200078e00ff */
[----:B------:R-:W-:Y:S06]  /*01f0*/  BSSY.RECONVERGENT B0, `(.L_x_0) ;  /* 0x000003f000007945 */ /* 0x000fec0003800200 */
[----:B------:R-:W1:Y:S01]  /*0200*/  LDC.64 R10, c[0x0][0x388] ;  /* 0x0000e200ff0a7b82 */ /* 0x000e620000000a00 */
[----:B0-----:R-:W-:-:S05]  /*0210*/  IADD3 R13, P0, PT, R13, R0, RZ ;  /* 0x000000000d0d7210 */ /* 0x001fca0007f1e0ff */
[----:B------:R-:W-:Y:S02]  /*0220*/  IMAD.X R5, RZ, RZ, RZ, P0 ;  /* 0x000000ffff057224 */ /* 0x000fe400000e06ff */
[----:B-1----:R-:W-:-:S04]  /*0230*/  IMAD.WIDE.U32 R10, R13, UR6, R10 ;  /* 0x000000060d0a7c25 */ /* 0x002fc8000f8e000a */
[----:B------:R-:W-:Y:S01]  /*0240*/  IMAD R5, R5, UR6, RZ ;  /* 0x0000000605057c24 */ /* 0x000fe2000f8e02ff */
[----:B------:R-:W-:-:S05]  /*0250*/  IADD3 R4, P0, PT, R4, R10, RZ ;  /* 0x0000000a04047210 */ /* 0x000fca0007f1e0ff */
[----:B------:R-:W-:Y:S01]  /*0260*/  IMAD.X R10, R11, 0x1, R5, P0 ;  /* 0x000000010b0a7824 */ /* 0x000fe200000e0605 */
[----:B------:R-:W-:-:S03]  /*0270*/  IADD3 R7, P0, PT, R2, 0x1, RZ ;  /* 0x0000000102077810 */ /* 0x000fc60007f1e0ff */
[----:B------:R-:W-:Y:S01]  /*0280*/  IMAD R5, R10, UR10, RZ ;  /* 0x0000000a0a057c24 */ /* 0x000fe2000f8e02ff */
[----:B------:R-:W-:Y:S01]  /*0290*/  IADD3.X R3, PT, PT, RZ, R3, RZ, P0, !PT ;  /* 0x00000003ff037210 */ /* 0x000fe200007fe4ff */
[----:B------:R-:W-:-:S04]  /*02a0*/  IMAD.WIDE.U32 R10, R4, UR10, RZ ;  /* 0x0000000a040a7c25 */ /* 0x000fc8000f8e00ff */
[----:B------:R-:W-:Y:S01]  /*02b0*/  IMAD R5, R4, UR11, R5 ;  /* 0x0000000b04057c24 */ /* 0x000fe2000f8e0205 */
[----:B------:R-:W-:-:S03]  /*02c0*/  ISETP.GT.U32.AND P0, PT, R10, R7, PT ;  /* 0x000000070a00720c */ /* 0x000fc60003f04070 */
[----:B------:R-:W-:Y:S02]  /*02d0*/  IMAD.IADD R2, R11, 0x1, R5 ;  /* 0x000000010b027824 */ /* 0x000fe400078e0205 */
[----:B------:R-:W-:-:S03]  /*02e0*/  IMAD.WIDE.U32 R4, R0, UR6, RZ ;  /* 0x0000000600047c25 */ /* 0x000fc6000f8e00ff */
[----:B------:R-:W-:Y:S01]  /*02f0*/  ISETP.GT.AND.EX P0, PT, R2, R3, PT, P0 ;  /* 0x000000030200720c */ /* 0x000fe20003f04300 */
[----:B------:R-:W-:-:S03]  /*0300*/  IMAD.IADD R0, R5, 0x1, R9 ;  /* 0x0000000105007824 */ /* 0x000fc600078e0209 */
[----:B------:R-:W-:Y:S01]  /*0310*/  SEL R11, R10, R7, P0 ;  /* 0x000000070a0b7207 */ /* 0x000fe20000000000 */
[----:B------:R-:W-:Y:S01]  /*0320*/  IMAD R5, R0, UR10, RZ ;  /* 0x0000000a00057c24 */ /* 0x000fe2000f8e02ff */
[----:B------:R-:W-:Y:S02]  /*0330*/  SEL R7, R2, R3, P0 ;  /* 0x0000000302077207 */ /* 0x000fe40000000000 */
[----:B------:R-:W-:Y:S01]  /*0340*/  IADD3 R11, P0, PT, R11, -R10, RZ ;  /* 0x8000000a0b0b7210 */ /* 0x000fe20007f1e0ff */
[----:B------:R-:W-:-:S04]  /*0350*/  IMAD R5, R4, UR11, R5 ;  /* 0x0000000b04057c24 */ /* 0x000fc8000f8e0205 */
[----:B------:R-:W-:Y:S01]  /*0360*/  IMAD.X R7, R7, 0x1, ~R2, P0 ;  /* 0x0000000107077824 */ /* 0x000fe200000e0e02 */
[----:B------:R-:W-:Y:S01]  /*0370*/  ISETP.NE.U32.AND P0, PT, R11, RZ, PT ;  /* 0x000000ff0b00720c */ /* 0x000fe20003f05070 */
[----:B------:R-:W-:-:S03]  /*0380*/  IMAD.WIDE.U32 R2, R4, UR10, RZ ;  /* 0x0000000a04027c25 */ /* 0x000fc6000f8e00ff */
[----:B------:R-:W-:Y:S02]  /*0390*/  ISETP.NE.AND.EX P0, PT, R7, RZ, PT, P0 ;  /* 0x000000ff0700720c */ /* 0x000fe40003f05300 */
[----:B------:R-:W-:Y:S02]  /*03a0*/  ISETP.GT.U32.AND P1, PT, R2, 0x1, PT ;  /* 0x000000010200780c */ /* 0x000fe40003f24070 */
[----:B------:R-:W-:Y:S02]  /*03b0*/  SEL R4, RZ, 0xffffffff, !P0 ;  /* 0xffffffffff047807 */ /* 0x000fe40004000000 */
[----:B------:R-:W-:Y:S02]  /*03c0*/  IADD3 R5, PT, PT, R3, R5, RZ ;  /* 0x0000000503057210 */ /* 0x000fe40007ffe0ff */
[----:B------:R-:W-:Y:S02]  /*03d0*/  IADD3 R0, P2, PT, R4, R11, RZ ;  /* 0x0000000b04007210 */ /* 0x000fe40007f5e0ff */
[----:B------:R-:W-:-:S02]  /*03e0*/  ISETP.GT.U32.AND.EX P1, PT, R5, RZ, PT, P1 ;  /* 0x000000ff0500720c */ /* 0x000fc40003f24110 */
[----:B------:R-:W-:Y:S01]  /*03f0*/  SEL R10, RZ, 0x1, !P0 ;  /* 0x00000001ff0a7807 */ /* 0x000fe20004000000 */
[----:B------:R-:W-:Y:S01]  /*0400*/  IMAD.X R4, R4, 0x1, R7, P2 ;  /* 0x0000000104047824 */ /* 0x000fe200010e0607 */
[----:B------:R-:W-:Y:S02]  /*0410*/  SEL R11, R5, RZ, P1 ;  /* 0x000000ff050b7207 */ /* 0x000fe40000800000 */
[----:B------:R-:W-:Y:S02]  /*0420*/  SEL R13, R2, 0x1, P1 ;  /* 0x00000001020d7807 */ /* 0x000fe40000800000 */
[----:B------:R-:W-:-:S04]  /*0430*/  LOP3.LUT R7, R4, R11, RZ, 0xfc, !PT ;  /* 0x0000000b04077212 */ /* 0x000fc800078efcff */
[----:B------:R-:W-:Y:S01]  /*0440*/  ISETP.NE.U32.AND P2, PT, R7, RZ, PT ;  /* 0x000000ff0700720c */ /* 0x000fe20003f45070 */
[----:B------:R-:W-:Y:S02]  /*0450*/  IMAD.MOV.U32 R7, RZ, RZ, R6 ;  /* 0x000000ffff077224 */ /* 0x000fe400078e0006 */
[----:B------:R-:W-:-:S10]  /*0460*/  IMAD.MOV.U32 R6, RZ, RZ, R8 ;  /* 0x000000ffff067224 */ /* 0x000fd400078e0008 */
[----:B------:R-:W-:Y:S05]  /*0470*/  @P2 BRA `(.L_x_1) ;  /* 0x0000000000502947 */ /* 0x000fea0003800000 */
[----:B------:R-:W0:Y:S01]  /*0480*/  I2F.U32.RP R4, R13 ;  /* 0x0000000d00047306 */ /* 0x000e220000209000 */
[----:B------:R-:W-:-:S07]  /*0490*/  ISETP.NE.U32.AND P2, PT, R13, RZ, PT ;  /* 0x000000ff0d00720c */ /* 0x000fce0003f45070 */
[----:B0-----:R-:W0:Y:S02]  /*04a0*/  MUFU.RCP R4, R4 ;  /* 0x0000000400047308 */ /* 0x001e240000001000 */
[----:B0-----:R-:W-:-:S06]  /*04b0*/  VIADD R8, R4, 0xffffffe ;  /* 0x0ffffffe04087836 */ /* 0x001fcc0000000000 */
[----:B------:R0:W1:Y:S02]  /*04c0*/  F2I.FTZ.U32.TRUNC.NTZ R9, R8 ;  /* 0x0000000800097305 */ /* 0x000064000021f000 */
[----:B0-----:R-:W-:Y:S01]  /*04d0*/  IMAD.MOV.U32 R8, RZ, RZ, RZ ;  /* 0x000000ffff087224 */ /* 0x001fe200078e00ff */
[----:B-1----:R-:W-:-:S05]  /*04e0*/  IADD3 R12, PT, PT, RZ, -R9, RZ ;  /* 0x80000009ff0c7210 */ /* 0x002fca0007ffe0ff */
[----:B------:R-:W-:-:S04]  /*04f0*/  IMAD R11, R12, R13, RZ ;  /* 0x0000000d0c0b7224 */ /* 0x000fc800078e02ff */
[----:B------:R-:W-:-:S06]  /*0500*/  IMAD.HI.U32 R9, R9, R11, R8 ;  /* 0x0000000b09097227 */ /* 0x000fcc00078e0008 */
[----:B------:R-:W-:-:S04]  /*0510*/  IMAD.HI.U32 R8, R9, R0, RZ ;  /* 0x0000000009087227 */ /* 0x000fc800078e00ff */
[----:B------:R-:W-:-:S04]  /*0520*/  IMAD.MOV R9, RZ, RZ, -R8 ;  /* 0x000000ffff097224 */ /* 0x000fc800078e0a08 */
[----:B------:R-:W-:Y:S02]  /*0530*/  IMAD R0, R13, R9, R0 ;  /* 0x000000090d007224 */ /* 0x000fe400078e0200 */
[----:B------:R-:W-:-:S03]  /*0540*/  IMAD.MOV.U32 R9, RZ, RZ, RZ ;  /* 0x000000ffff097224 */ /* 0x000fc600078e00ff */
[----:B------:R-:W-:-:S13]  /*0550*/  ISETP.GE.U32.AND P0, PT, R0, R13, PT ;  /* 0x0000000d0000720c */ /* 0x000fda0003f06070 */
[----:B------:R-:W-:Y:S02]  /*0560*/  @P0 IMAD.IADD R0, R0, 0x1, -R13 ;  /* 0x0000000100000824 */ /* 0x000fe400078e0a0d */
[----:B------:R-:W-:-:S03]  /*0570*/  @P0 VIADD R8, R8, 0x1 ;  /* 0x0000000108080836 */ /* 0x000fc60000000000 */
[----:B------:R-:W-:-:S13]  /*0580*/  ISETP.GE.U32.AND P1, PT, R0, R13, PT ;  /* 0x0000000d0000720c */ /* 0x000fda0003f26070 */
[----:B------:R-:W-:Y:S02]  /*0590*/  @P1 IADD3 R8, PT, PT, R8, 0x1, RZ ;  /* 0x0000000108081810 */ /* 0x000fe40007ffe0ff */
[----:B------:R-:W-:Y:S01]  /*05a0*/  @!P2 LOP3.LUT R8, RZ, R13, RZ, 0x33, !PT ;  /* 0x0000000dff08a212 */ /* 0x000fe200078e33ff */
[----:B------:R-:W-:Y:S06]  /*05b0*/  BRA `(.L_x_2) ;  /* 0x0000000000087947 */ /* 0x000fec0003800000 */
.L_x_1:
[----:B------:R-:W-:-:S07]  /*05c0*/  MOV R12, 0x5e0 ;  /* 0x000005e0000c7802 */ /* 0x000fce0000000f00 */
[----:B------:R-:W-:Y:S05]  /*05d0*/  CALL.REL.NOINC `($__internal_0_$__cuda_sm20_div_u64) ;  /* 0x0000000000c47944 */ /* 0x000fea0003c00000 */
.L_x_2:
[----:B------:R-:W-:Y:S05]  /*05e0*/  BSYNC.RECONVERGENT B0 ;  /* 0x0000000000007941 */ /* 0x000fea0003800200 */
.L_x_0:
[----:B------:R-:W-:Y:S01]  /*05f0*/  IADD3 R10, P0, PT, R8, R10, RZ ;  /* 0x0000000a080a7210 */ /* 0x000fe20007f1e0ff */
[----:B------:R-:W0:Y:S01]  /*0600*/  LDCU.64 UR4, c[0x0][0x358] ;  /* 0x00006b00ff0477ac */ /* 0x000e220008000a00 */
[----:B------:R-:W-:Y:S02]  /*0610*/  BSSY.RECONVERGENT B0, `(.L_x_3) ;  /* 0x0000017000007945 */ /* 0x000fe40003800200 */
[C---:B------:R-:W-:Y:S01]  /*0620*/  LOP3.LUT R0, R10.reuse, 0x3, RZ, 0xc0, !PT ;  /* 0x000000030a007812 */ /* 0x040fe200078ec0ff */
[----:B------:R-:W-:Y:S01]  /*0630*/  IMAD.X R8, RZ, RZ, R9, P0 ;  /* 0x000000ffff087224 */ /* 0x000fe200000e0609 */
[----:B------:R-:W-:Y:S01]  /*0640*/  ISETP.GE.U32.AND P0, PT, R10, 0x3, PT ;  /* 0x000000030a00780c */ /* 0x000fe20003f06070 */
[----:B------:R-:W1:Y:S01]  /*0650*/  LDCU.64 UR6, c[0x0][0x380] ;  /* 0x00007000ff0677ac */ /* 0x000e620008000a00 */
[----:B------:R-:W-:Y:S02]  /*0660*/  ISETP.NE.U32.AND P1, PT, R0, 0x3, PT ;  /* 0x000000030000780c */ /* 0x000fe40003f25070 */
[----:B------:R-:W-:-:S02]  /*0670*/  ISETP.GE.U32.AND.EX P0, PT, R8, RZ, PT, P0 ;  /* 0x000000ff0800720c */ /* 0x000fc40003f06100 */
[----:B------:R-:W-:-:S13]  /*0680*/  ISETP.NE.AND.EX P1, PT, RZ, RZ, PT, P1 ;  /* 0x000000ffff00720c */ /* 0x000fda0003f25310 */
[----:B01----:R-:W-:Y:S05]  /*0690*/  @!P1 BRA `(.L_x_4) ;  /* 0x0000000000389947 */ /* 0x003fea0003800000 */
[----:B------:R-:W-:-:S05]  /*06a0*/  VIADD R0, R10, 0x1 ;  /* 0x000000010a007836 */ /* 0x000fca0000000000 */
[----:B------:R-:W-:-:S04]  /*06b0*/  LOP3.LUT R0, R0, 0x3, RZ, 0xc0, !PT ;  /* 0x0000000300007812 */ /* 0x000fc800078ec0ff */
[----:B------:R-:W-:-:S05]  /*06c0*/  IADD3 R0, P1, PT, RZ, -R0, RZ ;  /* 0x80000000ff007210 */ /* 0x000fca0007f3e0ff */
[----:B------:R-:W-:-:S08]  /*06d0*/  IMAD.X R4, RZ, RZ, -0x1, P1 ;  /* 0xffffffffff047424 */ /* 0x000fd000008e06ff */
.L_x_5:
[C---:B------:R-:W-:Y:S02]  /*06e0*/  IADD3 R8, P1, PT, R7.reuse, UR6, RZ ;  /* 0x0000000607087c10 */ /* 0x040fe4000ff3e0ff */
[----:B------:R-:W-:Y:S02]  /*06f0*/  IADD3 R7, P2, PT, R7, R2, RZ ;  /* 0x0000000207077210 */ /* 0x000fe40007f5e0ff */
[----:B------:R-:W-:Y:S02]  /*0700*/  IADD3.X R9, PT, PT, R6, UR7, RZ, P1, !PT ;  /* 0x0000000706097c10 */ /* 0x000fe40008ffe4ff */
[----:B------:R-:W-:Y:S01]  /*0710*/  IADD3 R0, P1, PT, R0, 0x1, RZ ;  /* 0x0000000100007810 */ /* 0x000fe20007f3e0ff */
[----:B------:R-:W-:Y:S02]  /*0720*/  IMAD.X R6, R6, 0x1, R5, P2 ;  /* 0x0000000106067824 */ /* 0x000fe400010e0605 */
[----:B------:R0:W-:Y:S01]  /*0730*/  STG.E.U8 desc[UR4][R8.64], RZ ;  /* 0x000000ff08007986 */ /* 0x0001e2000c101104 */
[----:B------:R-:W-:-:S02]  /*0740*/  IADD3.X R4, PT, PT, RZ, R4, RZ, P1, !PT ;  /* 0x00000004ff047210 */ /* 0x000fc40000ffe4ff */
[----:B------:R-:W-:-:S04]  /*0750*/  ISETP.NE.U32.AND P1, PT, R0, RZ, PT ;  /* 0x000000ff0000720c */ /* 0x000fc80003f25070 */
[----:B------:R-:W-:-:S13]  /*0760*/  ISETP.NE.AND.EX P1, PT, R4, RZ, PT, P1 ;  /* 0x000000ff0400720c */ /* 0x000fda0003f25310 */
[----:B0-----:R-:W-:Y:S05]  /*0770*/  @P1 BRA `(.L_x_5) ;  /* 0xfffffffc00d81947 */ /* 0x001fea000383ffff */
.L_x_4:
[----:B------:R-:W-:Y:S05]  /*0780*/  BSYNC.RECONVERGENT B0 ;  /* 0x0000000000007941 */ /* 0x000fea0003800200 */
.L_x_3:
[----:B------:R-:W-:Y:S05]  /*0790*/  @!P0 EXIT ;  /* 0x000000000000894d */ /* 0x000fea0003800000 */
[----:B------:R-:W-:Y:S01]  /*07a0*/  SHF.L.U64.HI R17, R2, 0x2, R5 ;  /* 0x0000000202117819 */ /* 0x000fe20000010205 */
[----:B------:R-:W0:Y:S01]  /*07b0*/  LDCU.64 UR6, c[0x0][0x380] ;  /* 0x00007000ff0677ac */ /* 0x000e220008000a00 */
[----:B------:R-:W1:Y:S05]  /*07c0*/  LDCU.64 UR8, c[0x0][0x390] ;  /* 0x00007200ff0877ac */ /* 0x000e6a0008000a00 */
.L_x_6:
[----:B0-----:R-:W-:Y:S02]  /*07d0*/  IADD3 R14, P0, PT, R7, UR6, RZ ;  /* 0x00000006070e7c10 */ /* 0x001fe4000ff1e0ff */
[----:B------:R-:W-:Y:S02]  /*07e0*/  LEA R7, P1, R2, R7, 0x2 ;  /* 0x0000000702077211 */ /* 0x000fe400078210ff */
[----:B------:R-:W-:Y:S02]  /*07f0*/  IADD3.X R15, PT, PT, R6, UR7, RZ, P0, !PT ;  /* 0x00000007060f7c10 */ /* 0x000fe400087fe4ff */
[-C--:B------:R-:W-:Y:S02]  /*0800*/  IADD3 R8, P0, PT, R14, R2.reuse, RZ ;  /* 0x000000020e087210 */ /* 0x080fe40007f1e0ff */
[----:B------:R-:W-:Y:S01]  /*0810*/  IADD3.X R6, PT, PT, R6, R17, RZ, P1, !PT ;  /* 0x0000001106067210 */ /* 0x000fe20000ffe4ff */
[----:B------:R2:W-:Y:S02]  /*0820*/  STG.E.U8 desc[UR4][R14.64], RZ ;  /* 0x000000ff0e007986 */ /* 0x0005e4000c101104 */
[----:B------:R-:W-:Y:S01]  /*0830*/  IMAD.X R9, R15, 0x1, R5, P0 ;  /* 0x000000010f097824 */ /* 0x000fe200000e0605 */
[----:B------:R-:W-:-:S04]  /*0840*/  IADD3 R10, P0, PT, R8, R2, RZ ;  /* 0x00000002080a7210 */ /* 0x000fc80007f1e0ff */
[----:B------:R2:W-:Y:S01]  /*0850*/  STG.E.U8 desc[UR4][R8.64], RZ ;  /* 0x000000ff08007986 */ /* 0x0005e2000c101104 */
[----:B------:R-:W-:Y:S01]  /*0860*/  IMAD.X R11, R9, 0x1, R5, P0 ;  /* 0x00000001090b7824 */ /* 0x000fe200000e0605 */
[----:B------:R-:W-:-:S04]  /*0870*/  IADD3 R12, P0, PT, R10, R2, RZ ;  /* 0x000000020a0c7210 */ /* 0x000fc80007f1e0ff */
[----:B------:R2:W-:Y:S01]  /*0880*/  STG.E.U8 desc[UR4][R10.64], RZ ;  /* 0x000000ff0a007986 */ /* 0x0005e2000c101104 */
[----:B------:R-:W-:Y:S01]  /*0890*/  IMAD.X R13, R11, 0x1, R5, P0 ;  /* 0x000000010b0d7824 */ /* 0x000fe200000e0605 */
[----:B-1----:R-:W-:-:S04]  /*08a0*/  ISETP.GT.U32.AND P0, PT, R7, UR8, PT ;  /* 0x0000000807007c0c */ /* 0x002fc8000bf04070 */
[----:B------:R2:W-:Y:S01]  /*08b0*/  STG.E.U8 desc[UR4][R12.64], RZ ;  /* 0x000000ff0c007986 */ /* 0x0005e2000c101104 */
[----:B------:R-:W-:-:S13]  /*08c0*/  ISETP.GT.AND.EX P0, PT, R6, UR9, PT, P0 ;  /* 0x0000000906007c0c */ /* 0x000fda000bf04300 */
[----:B--2---:R-:W-:Y:S05]  /*08d0*/  @!P0 BRA `(.L_x_6) ;  /* 0xfffffffc00bc8947 */ /* 0x004fea000383ffff */
[----:B------:R-:W-:Y:S05]  /*08e0*/  EXIT ;  /* 0x000000000000794d */ /* 0x000fea0003800000 */
        .weak           $__internal_0_$__cuda_sm20_div_u64
        .type           $__internal_0_$__cuda_sm20_div_u64,@function
        .size           $__internal_0_$__cuda_sm20_div_u64,(.L_x_21 - $__internal_0_$__cuda_sm20_div_u64)
$__internal_0_$__cuda_sm20_div_u64:
[----:B------:R-:W-:Y:S02]  /*08f0*/  IMAD.MOV.U32 R16, RZ, RZ, R13 ;  /* 0x000000ffff107224 */ /* 0x000fe400078e000d */
[----:B------:R-:W-:-:S04]  /*0900*/  IMAD.MOV.U32 R17, RZ, RZ, R11 ;  /* 0x000000ffff117224 */ /* 0x000fc800078e000b */
[----:B------:R-:W0:Y:S08]  /*0910*/  I2F.U64.RP R16, R16 ;  /* 0x0000001000107312 */ /* 0x000e300000309000 */
[----:B0-----:R-:W0:Y:S02]  /*0920*/  MUFU.RCP R8, R16 ;  /* 0x0000001000087308 */ /* 0x001e240000001000 */
[----:B0-----:R-:W-:-:S06]  /*0930*/  VIADD R8, R8, 0x1ffffffe ;  /* 0x1ffffffe08087836 */ /* 0x001fcc0000000000 */
[----:B------:R-:W0:Y:S02]  /*0940*/  F2I.U64.TRUNC R8, R8 ;  /* 0x0000000800087311 */ /* 0x000e24000020d800 */
[----:B0-----:R-:W-:-:S04]  /*0950*/  IMAD.WIDE.U32 R14, R8, R13, RZ ;  /* 0x0000000d080e7225 */ /* 0x001fc800078e00ff */
[----:B------:R-:W-:Y:S01]  /*0960*/  IMAD R15, R8, R11, R15 ;  /* 0x0000000b080f7224 */ /* 0x000fe200078e020f */
[----:B------:R-:W-:-:S03]  /*0970*/  IADD3 R19, P0, PT, RZ, -R14, RZ ;  /* 0x8000000eff137210 */ /* 0x000fc60007f1e0ff */
[----:B------:R-:W-:Y:S02]  /*0980*/  IMAD R15, R9, R13, R15 ;  /* 0x0000000d090f7224 */ /* 0x000fe400078e020f */
[----:B------:R-:W-:-:S04]  /*0990*/  IMAD.HI.U32 R14, R8, R19, RZ ;  /* 0x00000013080e7227 */ /* 0x000fc800078e00ff */
[----:B------:R-:W-:Y:S01]  /*09a0*/  IMAD.X R21, RZ, RZ, ~R15, P0 ;  /* 0x000000ffff157224 */ /* 0x000fe200000e0e0f */
[----:B------:R-:W-:-:S03]  /*09b0*/  MOV R15, R8 ;  /* 0x00000008000f7202 */ /* 0x000fc60000000f00 */
[-C--:B------:R-:W-:Y:S02]  /*09c0*/  IMAD R17, R9, R21.reuse, RZ ;  /* 0x0000001509117224 */ /* 0x080fe400078e02ff */
[----:B------:R-:W-:-:S04]  /*09d0*/  IMAD.WIDE.U32 R14, P0, R8, R21, R14 ;  /* 0x00000015080e7225 */ /* 0x000fc8000780000e */
[----:B------:R-:W-:-:S04]  /*09e0*/  IMAD.HI.U32 R21, R9, R21, RZ ;  /* 0x0000001509157227 */ /* 0x000fc800078e00ff */
[----:B------:R-:W-:-:S05]  /*09f0*/  IMAD.HI.U32 R14, P1, R9, R19, R14 ;  /* 0x00000013090e7227 */ /* 0x000fca000782000e */
[----:B------:R-:W-:Y:S01]  /*0a00*/  IADD3 R15, P2, PT, R17, R14, RZ ;  /* 0x0000000e110f7210 */ /* 0x000fe20007f5e0ff */
[----:B------:R-:W-:-:S04]  /*0a10*/  IMAD.X R14, R21, 0x1, R9, P0 ;  /* 0x00000001150e7824 */ /* 0x000fc800000e0609 */
[----:B------:R-:W-:Y:S01]  /*0a20*/  IMAD.WIDE.U32 R8, R15, R13, RZ ;  /* 0x0000000d0f087225 */ /* 0x000fe200078e00ff */
[----:B------:R-:W-:-:S03]  /*0a30*/  IADD3.X R16, PT, PT, RZ, RZ, R14, P2, P1 ;  /* 0x000000ffff107210 */ /* 0x000fc600017e240e */
[----:B------:R-:W-:Y:S01]  /*0a40*/  IMAD R9, R15, R11, R9 ;  /* 0x0000000b0f097224 */ /* 0x000fe200078e0209 */
[----:B------:R-:W-:-:S03]  /*0a50*/  IADD3 R17, P0, PT, RZ, -R8, RZ ;  /* 0x80000008ff117210 */ /* 0x000fc60007f1e0ff */
[----:B------:R-:W-:Y:S02]  /*0a60*/  IMAD R9, R16, R13, R9 ;  /* 0x0000000d10097224 */ /* 0x000fe400078e0209 */
[----:B------:R-:W-:-:S04]  /*0a70*/  IMAD.HI.U32 R14, R15, R17, RZ ;  /* 0x000000110f0e7227 */ /* 0x000fc800078e00ff */
[----:B------:R-:W-:-:S04]  /*0a80*/  IMAD.X R9, RZ, RZ, ~R9, P0 ;  /* 0x000000ffff097224 */ /* 0x000fc800000e0e09 */
[----:B------:R-:W-:-:S04]  /*0a90*/  IMAD.WIDE.U32 R14, P0, R15, R9, R14 ;  /* 0x000000090f0e7225 */ /* 0x000fc8000780000e */
[C---:B------:R-:W-:Y:S02]  /*0aa0*/  IMAD R8, R16.reuse, R9, RZ ;  /* 0x0000000910087224 */ /* 0x040fe400078e02ff */
[----:B------:R-:W-:-:S04]  /*0ab0*/  IMAD.HI.U32 R15, P1, R16, R17, R14 ;  /* 0x00000011100f7227 */ /* 0x000fc8000782000e */
[----:B------:R-:W-:Y:S01]  /*0ac0*/  IMAD.HI.U32 R9, R16, R9, RZ ;  /* 0x0000000910097227 */ /* 0x000fe200078e00ff */
[----:B------:R-:W-:-:S03]  /*0ad0*/  IADD3 R15, P2, PT, R8, R15, RZ ;  /* 0x0000000f080f7210 */ /* 0x000fc60007f5e0ff */
[----:B------:R-:W-:Y:S02]  /*0ae0*/  IMAD.X R16, R9, 0x1, R16, P0 ;  /* 0x0000000109107824 */ /* 0x000fe400000e0610 */
[----:B------:R-:W-:-:S03]  /*0af0*/  IMAD.HI.U32 R8, R15, R0, RZ ;  /* 0x000000000f087227 */ /* 0x000fc600078e00ff */
[----:B------:R-:W-:Y:S01]  /*0b00*/  IADD3.X R17, PT, PT, RZ, RZ, R16, P2, P1 ;  /* 0x000000ffff117210 */ /* 0x000fe200017e2410 */
[----:B------:R-:W-:Y:S02]  /*0b10*/  IMAD.MOV.U32 R9, RZ, RZ, RZ ;  /* 0x000000ffff097224 */ /* 0x000fe400078e00ff */
[----:B------:R-:W-:-:S04]  /*0b20*/  IMAD.WIDE.U32 R8, R15, R4, R8 ;  /* 0x000000040f087225 */ /* 0x000fc800078e0008 */
[C---:B------:R-:W-:Y:S02]  /*0b30*/  IMAD R15, R17.reuse, R4, RZ ;  /* 0x00000004110f7224 */ /* 0x040fe400078e02ff */
[----:B------:R-:W-:-:S04]  /*0b40*/  IMAD.HI.U32 R8, P0, R17, R0, R8 ;  /* 0x0000000011087227 */ /* 0x000fc80007800008 */
[----:B------:R-:W-:Y:S01]  /*0b50*/  IMAD.HI.U32 R14, R17, R4, RZ ;  /* 0x00000004110e7227 */ /* 0x000fe200078e00ff */
[----:B------:R-:W-:-:S04]  /*0b60*/  IADD3 R16, P1, PT, R15, R8, RZ ;  /* 0x000000080f107210 */ /* 0x000fc80007f3e0ff */
[----:B------:R-:W-:Y:S01]  /*0b70*/  IADD3.X R14, PT, PT, R14, RZ, RZ, P0, !PT ;  /* 0x000000ff0e0e7210 */ /* 0x000fe200007fe4ff */
[----:B------:R-:W-:-:S04]  /*0b80*/  IMAD.WIDE.U32 R8, R16, R13, RZ ;  /* 0x0000000d10087225 */ /* 0x000fc800078e00ff */
[----:B------:R-:W-:Y:S01]  /*0b90*/  IMAD.X R14, RZ, RZ, R14, P1 ;  /* 0x000000ffff0e7224 */ /* 0x000fe200008e060e */
[----:B------:R-:W-:Y:S01]  /*0ba0*/  IADD3 R8, P1, PT, -R8, R0, RZ ;  /* 0x0000000008087210 */ /* 0x000fe20007f3e1ff */
[----:B------:R-:W-:-:S03]  /*0bb0*/  IMAD R9, R16, R11, R9 ;  /* 0x0000000b10097224 */ /* 0x000fc600078e0209 */
[-C--:B------:R-:W-:Y:S01]  /*0bc0*/  ISETP.GE.U32.AND P0, PT, R8, R13.reuse, PT ;  /* 0x0000000d0800720c */ /* 0x080fe20003f06070 */
[----:B------:R-:W-:Y:S01]  /*0bd0*/  IMAD R9, R14, R13, R9 ;  /* 0x0000000d0e097224 */ /* 0x000fe200078e0209 */
[----:B------:R-:W-:-:S03]  /*0be0*/  IADD3 R0, P2, PT, -R13, R8, RZ ;  /* 0x000000080d007210 */ /* 0x000fc60007f5e1ff */
[----:B------:R-:W-:Y:S01]  /*0bf0*/  IMAD.X R18, R4, 0x1, ~R9, P1 ;  /* 0x0000000104127824 */ /* 0x000fe200008e0e09 */
[----:B------:R-:W-:-:S03]  /*0c00*/  IADD3 R15, P1, PT, R16, 0x1, RZ ;  /* 0x00000001100f7810 */ /* 0x000fc60007f3e0ff */
[C---:B------:R-:W-:Y:S01]  /*0c10*/  IMAD.X R4, R18.reuse, 0x1, ~R11, P2 ;  /* 0x0000000112047824 */ /* 0x040fe200010e0e0b */
[----:B------:R-:W-:Y:S02]  /*0c20*/  ISETP.GE.U32.AND.EX P0, PT, R18, R11, PT, P0 ;  /* 0x0000000b1200720c */ /* 0x000fe40003f06100 */
[----:B------:R-:W-:Y:S02]  /*0c30*/  IADD3.X R9, PT, PT, RZ, R14, RZ, P1, !PT ;  /* 0x0000000eff097210 */ /* 0x000fe40000ffe4ff */
[----:B------:R-:W-:Y:S02]  /*0c40*/  SEL R15, R15, R16, P0 ;  /* 0x000000100f0f7207 */ /* 0x000fe40000000000 */
[----:B------:R-:W-:Y:S02]  /*0c50*/  SEL R0, R0, R8, P0 ;  /* 0x0000000800007207 */ /* 0x000fe40000000000 */
[----:B------:R-:W-:Y:S02]  /*0c60*/  SEL R14, R9, R14, P0 ;  /* 0x0000000e090e7207 */ /* 0x000fe40000000000 */
[----:B------:R-:W-:-:S02]  /*0c70*/  IADD3 R8, P2, PT, R15, 0x1, RZ ;  /* 0x000000010f087810 */ /* 0x000fc40007f5e0ff */
[----:B------:R-:W-:Y:S02]  /*0c80*/  SEL R4, R4, R18, P0 ;  /* 0x0000001204047207 */ /* 0x000fe40000000000 */
[----:B------:R-:W-:Y:S01]  /*0c90*/  ISETP.GE.U32.AND P0, PT, R0, R13, PT ;  /* 0x0000000d0000720c */ /* 0x000fe20003f06070 */
[----:B------:R-:W-:Y:S01]  /*0ca0*/  IMAD.X R9, RZ, RZ, R14, P2 ;  /* 0x000000ffff097224 */ /* 0x000fe200010e060e */
[----:B------:R-:W-:Y:S01]  /*0cb0*/  ISETP.NE.U32.AND P1, PT, R13, RZ, PT ;  /* 0x000000ff0d00720c */ /* 0x000fe20003f25070 */
[----:B------:R-:W-:Y:S01]  /*0cc0*/  IMAD.MOV.U32 R13, RZ, RZ, 0x0 ;  /* 0x00000000ff0d7424 */ /* 0x000fe200078e00ff */
[----:B------:R-:W-:Y:S02]  /*0cd0*/  ISETP.GE.U32.AND.EX P0, PT, R4, R11, PT, P0 ;  /* 0x0000000b0400720c */ /* 0x000fe40003f06100 */
[----:B------:R-:W-:Y:S02]  /*0ce0*/  ISETP.NE.AND.EX P1, PT, R11, RZ, PT, P1 ;  /* 0x000000ff0b00720c */ /* 0x000fe40003f25310 */
[----:B------:R-:W-:-:S02]  /*0cf0*/  SEL R8, R8, R15, P0 ;  /* 0x0000000f08087207 */ /* 0x000fc40000000000 */
[----:B------:R-:W-:Y:S02]  /*0d00*/  SEL R9, R9, R14, P0 ;  /* 0x0000000e09097207 */ /* 0x000fe40000000000 */
[----:B------:R-:W-:Y:S02]  /*0d10*/  SEL R8, R8, 0xffffffff, P1 ;  /* 0xffffffff08087807 */ /* 0x000fe40000800000 */
[----:B------:R-:W-:Y:S01]  /*0d20*/  SEL R9, R9, 0xffffffff, P1 ;  /* 0xffffffff09097807 */ /* 0x000fe20000800000 */
[----:B------:R-:W-:Y:S06]  /*0d30*/  RET.REL.NODEC R12 `(_Z21mark_multiples_kernelPcll) ;  /* 0xfffffff00cb07950 */ /* 0x000fec0003c3ffff */
.L_x_7:
[----:B------:R-:W-:-:S00]  /*0d40*/  BRA `(.L_x_7) ;  /* 0xfffffffc00fc7947 */ /* 0x000fc0000383ffff */
[----:B------:R-:W-:-:S00]  /*0d50*/  NOP ;  /* 0x0000000000007918 */ /* 0x000fc00000000000 */
        /* <DEDUP_REMOVED lines=10> */
.L_x_21:


//--------------------- .text._Z22find_next_prime_kernelPcllPy --------------------------
	.section	.text._Z22find_next_prime_kernelPcllPy,"ax",@progbits
	.align	128
        .global         _Z22find_next_prime_kernelPcllPy
        .type           _Z22find_next_prime_kernelPcllPy,@function
        .size           _Z22find_next_prime_kernelPcllPy,(.L_x_24 - _Z22find_next_prime_kernelPcllPy)
        .other          _Z22find_next_prime_kernelPcllPy,@"STO_CUDA_ENTRY STV_DEFAULT"
_Z22find_next_prime_kernelPcllPy:
.text._Z22find_next_prime_kernelPcllPy:
[----:B------:R-:W-:Y:S01]  /*0000*/  LDC R1, c[0x0][0x37c] ;  /* 0x0000df00ff017b82 */ /* 0x000fe20000000800 */
[----:B------:R-:W0:Y:S07]  /*0010*/  S2R R2, SR_TID.X ;  /* 0x0000000000027919 */ /* 0x000e2e0000002100 */
[----:B------:R-:W0:Y:S01]  /*0020*/  S2UR UR4, SR_CTAID.X ;  /* 0x00000000000479c3 */ /* 0x000e220000002500 */
[----:B------:R-:W1:Y:S01]  /*0030*/  LDCU.64 UR6, c[0x0][0x388] ;  /* 0x00007100ff0677ac */ /* 0x000e620008000a00 */
[----:B------:R-:W-:Y:S01]  /*0040*/  IMAD.MOV.U32 R3, RZ, RZ, RZ ;  /* 0x000000ffff037224 */ /* 0x000fe200078e00ff */
[----:B------:R-:W-:Y:S01]  /*0050*/  BSSY.RECONVERGENT B0, `(.L_x_8) ;  /* 0x0000024000007945 */ /* 0x000fe20003800200 */
[----:B------:R-:W2:Y:S04]  /*0060*/  LDCU.64 UR8, c[0x0][0x390] ;  /* 0x00007200ff0877ac */ /* 0x000ea80008000a00 */
[----:B------:R-:W0:Y:S01]  /*0070*/  LDC R5, c[0x0][0x360] ;  /* 0x0000d800ff057b82 */ /* 0x000e220000000800 */
[----:B--2---:R-:W-:-:S02]  /*0080*/  IMAD.U32 R13, RZ, RZ, UR9 ;  /* 0x00000009ff0d7e24 */ /* 0x004fc4000f8e00ff */
[----:B0-----:R-:W-:-:S03]  /*0090*/  IMAD.WIDE.U32 R2, R5, UR4, R2 ;  /* 0x0000000405027c25 */ /* 0x001fc6000f8e0002 */
[----:B-1----:R-:W-:Y:S01]  /*00a0*/  IADD3 R9, P0, PT, R2, UR6, RZ ;  /* 0x0000000602097c10 */ /* 0x002fe2000ff1e0ff */
[----:B------:R-:W-:-:S03]  /*00b0*/  IMAD.U32 R2, RZ, RZ, UR8 ;  /* 0x00000008ff027e24 */ /* 0x000fc6000f8e00ff */
[----:B------:R-:W-:Y:S01]  /*00c0*/  IADD3.X R8, PT, PT, R3, UR7, RZ, P0, !PT ;  /* 0x0000000703087c10 */ /* 0x000fe200087fe4ff */
[----:B------:R-:W0:Y:S01]  /*00d0*/  LDCU.64 UR6, c[0x0][0x358] ;  /* 0x00006b00ff0677ac */ /* 0x000e220008000a00 */
[----:B------:R-:W-:Y:S02]  /*00e0*/  ISETP.GT.U32.AND P0, PT, R9, R2, PT ;  /* 0x000000020900720c */ /* 0x000fe40003f04070 */
[----:B------:R-:W-:Y:S02]  /*00f0*/  IADD3 R10, P1, PT, R2, 0x1, RZ ;  /* 0x00000001020a7810 */ /* 0x000fe40007f3e0ff */
[----:B------:R-:W-:-:S03]  /*0100*/  ISETP.GT.AND.EX P0, PT, R8, R13, PT, P0 ;  /* 0x0000000d0800720c */ /* 0x000fc60003f04300 */
[----:B------:R-:W-:-:S10]  /*0110*/  IMAD.X R11, RZ, RZ, R13, P1 ;  /* 0x000000ffff0b7224 */ /* 0x000fd400008e060d */
[----:B0-----:R-:W-:Y:S05]  /*0120*/  @P0 BRA `(.L_x_9) ;  /* 0x0000000000580947 */ /* 0x001fea0003800000 */
[----:B------:R-:W0:Y:S01]  /*0130*/  LDCU UR4, c[0x0][0x370] ;  /* 0x00006e00ff0477ac */ /* 0x000e220008000800 */
[----:B------:R-:W1:Y:S01]  /*0140*/  LDC.64 R2, c[0x0][0x390] ;  /* 0x0000e400ff027b82 */ /* 0x000e620000000a00 */
[----:B0-----:R-:W-:Y:S01]  /*0150*/  IMAD.WIDE.U32 R4, R5, UR4, RZ ;  /* 0x0000000405047c25 */ /* 0x001fe2000f8e00ff */
[----:B------:R-:W-:-:S03]  /*0160*/  UMOV UR4, URZ ;  /* 0x000000ff00047c82 */ /* 0x000fc60008000000 */
[----:B------:R-:W-:-:S07]  /*0170*/  VIADD R0, R5, UR4 ;  /* 0x0000000405007c36 */ /* 0x000fce0008000000 */
.L_x_10:
[----:B------:R-:W-:-:S04]  /*0180*/  ISETP.GE.U32.AND P0, PT, R9, 0x2, PT ;  /* 0x000000020900780c */ /* 0x000fc80003f06070 */
[----:B------:R-:W-:-:S13]  /*0190*/  ISETP.GE.AND.EX P0, PT, R8, RZ, PT, P0 ;  /* 0x000000ff0800720c */ /* 0x000fda0003f06300 */
[----:B------:R-:W0:Y:S02]  /*01a0*/  @P0 LDC.64 R6, c[0x0][0x380] ;  /* 0x0000e000ff060b82 */ /* 0x000e240000000a00 */
[----:B0-----:R-:W-:-:S05]  /*01b0*/  @P0 IADD3 R6, P1, PT, R9, R6, RZ ;  /* 0x0000000609060210 */ /* 0x001fca0007f3e0ff */
[----:B------:R-:W-:-:S05]  /*01c0*/  @P0 IMAD.X R7, R8, 0x1, R7, P1 ;  /* 0x0000000108070824 */ /* 0x000fca00008e0607 */
[----:B------:R-:W2:Y:S01]  /*01d0*/  @P0 LDG.E.U8 R6, desc[UR6][R6.64] ;  /* 0x0000000606060981 */ /* 0x000ea2000c1e1100 */
[----:B------:R-:W-:Y:S01]  /*01e0*/  @P0 ISETP.LT.U32.AND P1, PT, R9, R10, PT ;  /* 0x0000000a0900020c */ /* 0x000fe20003f21070 */
[----:B-1----:R-:W-:-:S03]  /*01f0*/  IMAD.MOV.U32 R13, RZ, RZ, R3 ;  /* 0x000000ffff0d7224 */ /* 0x002fc600078e0003 */
[----:B------:R-:W-:Y:S02]  /*0200*/  @P0 ISETP.LT.U32.AND.EX P1, PT, R8, R11, PT, P1 ;  /* 0x0000000b0800020c */ /* 0x000fe40003f21110 */
[----:B--2---:R-:W-:-:S13]  /*0210*/  ISETP.NE.OR P2, PT, R6, 0x1, !P0 ;  /* 0x000000010600780c */ /* 0x004fda0004745670 */
[C---:B------:R-:W-:Y:S02]  /*0220*/  @!P2 SEL R10, R9.reuse, R10, P1 ;  /* 0x0000000a090aa207 */ /* 0x040fe40000800000 */
[----:B------:R-:W-:Y:S02]  /*0230*/  IADD3 R9, P3, PT, R9, R4, RZ ;  /* 0x0000000409097210 */ /* 0x000fe40007f7e0ff */
[C---:B------:R-:W-:Y:S02]  /*0240*/  @!P2 SEL R11, R8.reuse, R11, P1 ;  /* 0x0000000b080ba207 */ /* 0x040fe40000800000 */
[----:B------:R-:W-:Y:S01]  /*0250*/  ISETP.GT.U32.AND P1, PT, R9, R2, PT ;  /* 0x000000020900720c */ /* 0x000fe20003f24070 */
[----:B------:R-:W-:-:S05]  /*0260*/  IMAD.X R8, R8, 0x1, R0, P3 ;  /* 0x0000000108087824 */ /* 0x000fca00018e0600 */
[----:B------:R-:W-:-:S13]  /*0270*/  ISETP.GT.AND.EX P1, PT, R8, R13, PT, P1 ;  /* 0x0000000d0800720c */ /* 0x000fda0003f24310 */
[----:B------:R-:W-:Y:S05]  /*0280*/  @!P1 BRA `(.L_x_10) ;  /* 0xfffffffc00bc9947 */ /* 0x000fea000383ffff */
.L_x_9:
[----:B------:R-:W-:Y:S05]  /*0290*/  BSYNC.RECONVERGENT B0 ;  /* 0x0000000000007941 */ /* 0x000fea0003800200 */
.L_x_8:
[----:B------:R-:W-:-:S04]  /*02a0*/  ISETP.GT.U32.AND P0, PT, R10, R2, PT ;  /* 0x000000020a00720c */ /* 0x000fc80003f04070 */
[----:B------:R-:W-:-:S13]  /*02b0*/  ISETP.GT.U32.AND.EX P0, PT, R11, R13, PT, P0 ;  /* 0x0000000d0b00720c */ /* 0x000fda0003f04100 */
[----:B------:R-:W-:Y:S05]  /*02c0*/  @P0 EXIT ;  /* 0x000000000000094d */ /* 0x000fea0003800000 */
[----:B------:R-:W0:Y:S01]  /*02d0*/  LDC.64 R2, c[0x0][0x398] ;  /* 0x0000e600ff027b82 */ /* 0x000e220000000a00 */
[----:B------:R-:W-:Y:S02]  /*02e0*/  IMAD.MOV.U32 R4, RZ, RZ, R10 ;  /* 0x000000ffff047224 */ /* 0x000fe400078e000a */
[----:B------:R-:W-:-:S05]  /*02f0*/  IMAD.MOV.U32 R5, RZ, RZ, R11 ;  /* 0x000000ffff057224 */ /* 0x000fca00078e000b */
[----:B0-----:R-:W-:Y:S01]  /*0300*/  REDG.E.MIN.64.STRONG.GPU desc[UR6][R2.64], R4 ;  /* 0x000000040200798e */ /* 0x001fe2000c92e506 */
[----:B------:R-:W-:Y:S05]  /*0310*/  EXIT ;  /* 0x000000000000794d */ /* 0x000fea0003800000 */
.L_x_11:
        /* <DEDUP_REMOVED lines=14> */
.L_x_24:


//--------------------- .text._Z11init_kernelPcl  --------------------------
	.section	.text._Z11init_kernelPcl,"ax",@progbits
	.align	128
        .global         _Z11init_kernelPcl
        .type           _Z11init_kernelPcl,@function
        .size           _Z11init_kernelPcl,(.L_x_22 - _Z11init_kernelPcl)
        .other          _Z11init_kernelPcl,@"STO_CUDA_ENTRY STV_DEFAULT"
_Z11init_kernelPcl:
.text._Z11init_kernelPcl:
[----:B------:R-:W-:Y:S01]  /*0000*/  LDC R1, c[0x0][0x37c] ;  /* 0x0000df00ff017b82 */ /* 0x000fe20000000800 */
[----:B------:R-:W0:Y:S07]  /*0010*/  S2R R0, SR_TID.X ;  /* 0x0000000000007919 */ /* 0x000e2e0000002100 */
[----:B------:R-:W1:Y:S01]  /*0020*/  S2UR UR6, SR_CTAID.X ;  /* 0x00000000000679c3 */ /* 0x000e620000002500 */
[----:B------:R-:W1:Y:S01]  /*0030*/  LDCU UR7, c[0x0][0x360] ;  /* 0x00006c00ff0777ac */ /* 0x000e620008000800 */
[----:B------:R-:W2:Y:S06]  /*0040*/  LDCU.64 UR8, c[0x0][0x388] ;  /* 0x00007100ff0877ac */ /* 0x000eac0008000a00 */
[----:B------:R-:W3:Y:S01]  /*0050*/  LDC R4, c[0x0][0x370] ;  /* 0x0000dc00ff047b82 */ /* 0x000ee20000000800 */
[----:B-1----:R-:W-:-:S06]  /*0060*/  UIMAD.WIDE.U32 UR4, UR6, UR7, URZ ;  /* 0x00000007060472a5 */ /* 0x002fcc000f8e00ff */
[----:B0-----:R-:W-:-:S04]  /*0070*/  IADD3 R11, P1, PT, R0, UR4, RZ ;  /* 0x00000004000b7c10 */ /* 0x001fc8000ff3e0ff */
[----:B--2---:R-:W-:Y:S01]  /*0080*/  ISETP.GT.U32.AND P0, PT, R11, UR8, PT ;  /* 0x000000080b007c0c */ /* 0x004fe2000bf04070 */
[----:B------:R-:W-:-:S05]  /*0090*/  IMAD.X R5, RZ, RZ, UR5, P1 ;  /* 0x00000005ff057e24 */ /* 0x000fca00088e06ff */
[----:B------:R-:W-:-:S13]  /*00a0*/  ISETP.GT.AND.EX P0, PT, R5, UR9, PT, P0 ;  /* 0x0000000905007c0c */ /* 0x000fda000bf04300 */
[----:B------:R-:W-:Y:S05]  /*00b0*/  @P0 EXIT ;  /* 0x000000000000094d */ /* 0x000fea0003800000 */
[----:B---3--:R-:W-:Y:S01]  /*00c0*/  IADD3 R9, P0, PT, R4, UR6, RZ ;  /* 0x0000000604097c10 */ /* 0x008fe2000ff1e0ff */
[----:B------:R-:W-:Y:S01]  /*00d0*/  IMAD.MOV.U32 R7, RZ, RZ, RZ ;  /* 0x000000ffff077224 */ /* 0x000fe200078e00ff */
[----:B------:R-:W-:Y:S01]  /*00e0*/  BSSY.RECONVERGENT B0, `(.L_x_12) ;  /* 0x0000032000007945 */ /* 0x000fe20003800200 */
[----:B------:R-:W-:Y:S02]  /*00f0*/  IMAD.MOV.U32 R6, RZ, RZ, R0 ;  /* 0x000000ffff067224 */ /* 0x000fe400078e0000 */
[----:B------:R-:W-:Y:S02]  /*0100*/  IMAD.X R8, RZ, RZ, RZ, P0 ;  /* 0x000000ffff087224 */ /* 0x000fe400000e06ff */
[----:B------:R-:W-:Y:S01]  /*0110*/  IMAD.WIDE.U32 R2, R9, UR7, R6 ;  /* 0x0000000709027c25 */ /* 0x000fe2000f8e0006 */
[----:B------:R-:W-:-:S03]  /*0120*/  IADD3 R9, P1, PT, RZ, -R9, RZ ;  /* 0x80000009ff097210 */ /* 0x000fc60007f3e0ff */
[----:B------:R-:W-:Y:S01]  /*0130*/  IMAD R13, R8, UR7, RZ ;  /* 0x00000007080d7c24 */ /* 0x000fe2000f8e02ff */
[----:B------:R-:W-:Y:S01]  /*0140*/  IADD3 R2, P0, PT, R2, -0x1, RZ ;  /* 0xffffffff02027810 */ /* 0x000fe20007f1e0ff */
[----:B------:R-:W-:-:S03]  /*0150*/  IMAD.X R8, RZ, RZ, ~R8, P1 ;  /* 0x000000ffff087224 */ /* 0x000fc600008e0e08 */
[----:B------:R-:W-:Y:S02]  /*0160*/  IADD3.X R3, PT, PT, R3, -0x1, R13, P0, !PT ;  /* 0xffffffff03037810 */ /* 0x000fe400007fe40d */
[----:B------:R-:W-:-:S04]  /*0170*/  ISETP.GT.U32.AND P0, PT, R2, UR8, PT ;  /* 0x0000000802007c0c */ /* 0x000fc8000bf04070 */
[----:B------:R-:W-:-:S04]  /*0180*/  ISETP.GT.U32.AND.EX P0, PT, R3, UR9, PT, P0 ;  /* 0x0000000903007c0c */ /* 0x000fc8000bf04100 */
[----:B------:R-:W-:Y:S02]  /*0190*/  SEL R2, R2, UR8, P0 ;  /* 0x0000000802027c07 */ /* 0x000fe40008000000 */
[----:B------:R-:W-:-:S03]  /*01a0*/  SEL R3, R3, UR9, P0 ;  /* 0x0000000903037c07 */ /* 0x000fc60008000000 */
[----:B------:R-:W-:-:S04]  /*01b0*/  IMAD.WIDE.U32 R2, R9, UR7, R2 ;  /* 0x0000000709027c25 */ /* 0x000fc8000f8e0002 */
[----:B------:R-:W-:Y:S01]  /*01c0*/  IMAD R9, R8, UR7, RZ ;  /* 0x0000000708097c24 */ /* 0x000fe2000f8e02ff */
[----:B------:R-:W-:-:S05]  /*01d0*/  IADD3 R13, P0, PT, R2, 0x1, RZ ;  /* 0x00000001020d7810 */ /* 0x000fca0007f1e0ff */
[----:B------:R-:W-:Y:S01]  /*01e0*/  IMAD.X R6, R3, 0x1, R9, P0 ;  /* 0x0000000103067824 */ /* 0x000fe200000e0609 */
[----:B------:R-:W-:Y:S01]  /*01f0*/  ISETP.NE.U32.AND P0, PT, R13, R0, PT ;  /* 0x000000000d00720c */ /* 0x000fe20003f05070 */
[----:B------:R-:W-:-:S03]  /*0200*/  IMAD.WIDE.U32 R2, R4, UR7, RZ ;  /* 0x0000000704027c25 */ /* 0x000fc6000f8e00ff */
[----:B------:R-:W-:-:S04]  /*0210*/  ISETP.NE.AND.EX P0, PT, R6, R7, PT, P0 ;  /* 0x000000070600720c */ /* 0x000fc80003f05300 */
[----:B------:R-:W-:-:S04]  /*0220*/  SEL R9, RZ, 0x1, !P0 ;  /* 0x00000001ff097807 */ /* 0x000fc80004000000 */
[----:B------:R-:W-:-:S04]  /*0230*/  IADD3 R13, P0, P1, R13, -R9, -R0 ;  /* 0x800000090d0d7210 */ /* 0x000fc8000791e800 */
[----:B------:R-:W-:-:S04]  /*0240*/  IADD3.X R15, PT, PT, R6, -0x1, ~R7, P0, P1 ;  /* 0xffffffff060f7810 */ /* 0x000fc800007e2c07 */
[----:B------:R-:W-:-:S04]  /*0250*/  LOP3.LUT R4, R15, R3, RZ, 0xfc, !PT ;  /* 0x000000030f047212 */ /* 0x000fc800078efcff */
[----:B------:R-:W-:-:S13]  /*0260*/  ISETP.NE.U32.AND P0, PT, R4, RZ, PT ;  /* 0x000000ff0400720c */ /* 0x000fda0003f05070 */
[----:B------:R-:W-:Y:S05]  /*0270*/  @P0 BRA `(.L_x_13) ;  /* 0x0000000000500947 */ /* 0x000fea0003800000 */
[----:B------:R-:W0:Y:S01]  /*0280*/  I2F.U32.RP R4, R2 ;  /* 0x0000000200047306 */ /* 0x000e220000209000 */
[----:B------:R-:W-:Y:S01]  /*0290*/  IMAD.MOV R17, RZ, RZ, -R2 ;  /* 0x000000ffff117224 */ /* 0x000fe200078e0a02 */
[----:B------:R-:W-:-:S06]  /*02a0*/  ISETP.NE.U32.AND P2, PT, R2, RZ, PT ;  /* 0x000000ff0200720c */ /* 0x000fcc0003f45070 */
[----:B0-----:R-:W0:Y:S02]  /*02b0*/  MUFU.RCP R4, R4 ;  /* 0x0000000400047308 */ /* 0x001e240000001000 */
[----:B0-----:R-:W-:-:S06]  /*02c0*/  VIADD R14, R4, 0xffffffe ;  /* 0x0ffffffe040e7836 */ /* 0x001fcc0000000000 */
[----:B------:R0:W1:Y:S02]  /*02d0*/  F2I.FTZ.U32.TRUNC.NTZ R15, R14 ;  /* 0x0000000e000f7305 */ /* 0x000064000021f000 */
[----:B0-----:R-:W-:Y:S02]  /*02e0*/  IMAD.MOV.U32 R14, RZ, RZ, RZ ;  /* 0x000000ffff0e7224 */ /* 0x001fe400078e00ff */
[----:B-1----:R-:W-:-:S04]  /*02f0*/  IMAD R17, R17, R15, RZ ;  /* 0x0000000f11117224 */ /* 0x002fc800078e02ff */
[----:B------:R-:W-:-:S06]  /*0300*/  IMAD.HI.U32 R6, R15, R17, R14 ;  /* 0x000000110f067227 */ /* 0x000fcc00078e000e */
[----:B------:R-:W-:-:S04]  /*0310*/  IMAD.HI.U32 R12, R6, R13, RZ ;  /* 0x0000000d060c7227 */ /* 0x000fc800078e00ff */
[----:B------:R-:W-:-:S04]  /*0320*/  IMAD.MOV R6, RZ, RZ, -R12 ;  /* 0x000000ffff067224 */ /* 0x000fc800078e0a0c */
[----:B------:R-:W-:-:S05]  /*0330*/  IMAD R13, R2, R6, R13 ;  /* 0x00000006020d7224 */ /* 0x000fca00078e020d */
[----:B------:R-:W-:-:S13]  /*0340*/  ISETP.GE.U32.AND P0, PT, R13, R2, PT ;  /* 0x000000020d00720c */ /* 0x000fda0003f06070 */
[----:B------:R-:W-:Y:S02]  /*0350*/  @P0 IMAD.IADD R13, R13, 0x1, -R2 ;  /* 0x000000010d0d0824 */ /* 0x000fe400078e0a02 */
[----:B------:R-:W-:-:S03]  /*0360*/  @P0 VIADD R12, R12, 0x1 ;  /* 0x000000010c0c0836 */ /* 0x000fc60000000000 */
[----:B------:R-:W-:Y:S01]  /*0370*/  ISETP.GE.U32.AND P1, PT, R13, R2, PT ;  /* 0x000000020d00720c */ /* 0x000fe20003f26070 */
[----:B------:R-:W-:-:S12]  /*0380*/  IMAD.MOV.U32 R13, RZ, RZ, RZ ;  /* 0x000000ffff0d7224 */ /* 0x000fd800078e00ff */
[----:B------:R-:W-:Y:S01]  /*0390*/  @P1 VIADD R12, R12, 0x1 ;  /* 0x000000010c0c1836 */ /* 0x000fe20000000000 */
[----:B------:R-:W-:Y:S01]  /*03a0*/  @!P2 LOP3.LUT R12, RZ, R2, RZ, 0x33, !PT ;  /* 0x00000002ff0ca212 */ /* 0x000fe200078e33ff */
[----:B------:R-:W-:Y:S06]  /*03b0*/  BRA `(.L_x_14) ;  /* 0x0000000000107947 */ /* 0x000fec0003800000 */
.L_x_13:
[----:B------:R-:W-:-:S07]  /*03c0*/  MOV R4, 0x3e0 ;  /* 0x000003e000047802 */ /* 0x000fce0000000f00 */
[----:B------:R-:W-:Y:S05]  /*03d0*/  CALL.REL.NOINC `($__internal_1_$__cuda_sm20_div_u64) ;  /* 0x0000000400487944 */ /* 0x000fea0003c00000 */
[----:B------:R-:W-:Y:S02]  /*03e0*/  IMAD.MOV.U32 R12, RZ, RZ, R6 ;  /* 0x000000ffff0c7224 */ /* 0x000fe400078e0006 */
[----:B------:R-:W-:-:S07]  /*03f0*/  IMAD.MOV.U32 R13, RZ, RZ, R15 ;  /* 0x000000ffff0d7224 */ /* 0x000fce00078e000f */
.L_x_14:
[----:B------:R-:W-:Y:S05]  /*0400*/  BSYNC.RECONVERGENT B0 ;  /* 0x0000000000007941 */ /* 0x000fea0003800200 */
.L_x_12:
[----:B------:R-:W-:Y:S01]  /*0410*/  IADD3 R12, P1, PT, R12, R9, RZ ;  /* 0x000000090c0c7210 */ /* 0x000fe20007f3e0ff */
[----:B------:R-:W0:Y:S01]  /*0420*/  LDCU.64 UR6, c[0x0][0x358] ;  /* 0x00006b00ff0677ac */ /* 0x000e220008000a00 */
[----:B------:R-:W-:Y:S02]  /*0430*/  BSSY.RECONVERGENT B0, `(.L_x_15) ;  /* 0x0000021000007945 */ /* 0x000fe40003800200 */
[----:B------:R-:W-:Y:S01]  /*0440*/  LOP3.LUT R4, R12, 0x3, RZ, 0xc0, !PT ;  /* 0x000000030c047812 */ /* 0x000fe200078ec0ff */
[----:B------:R-:W-:-:S03]  /*0450*/  IMAD.X R13, RZ, RZ, R13, P1 ;  /* 0x000000ffff0d7224 */ /* 0x000fc600008e060d */
[----:B------:R-:W-:-:S04]  /*0460*/  ISETP.NE.U32.AND P0, PT, R4, 0x3, PT ;  /* 0x000000030400780c */ /* 0x000fc80003f05070 */
[----:B------:R-:W-:-:S13]  /*0470*/  ISETP.NE.AND.EX P0, PT, RZ, RZ, PT, P0 ;  /* 0x000000ffff00720c */ /* 0x000fda0003f05300 */
[----:B0-----:R-:W-:Y:S05]  /*0480*/  @!P0 BRA `(.L_x_16) ;  /* 0x00000000006c8947 */ /* 0x001fea0003800000 */
[----:B------:R-:W0:Y:S01]  /*0490*/  LDC.64 R4, c[0x0][0x380] ;  /* 0x0000e000ff047b82 */ /* 0x000e220000000a00 */
[----:B------:R-:W-:Y:S01]  /*04a0*/  VIADD R6, R12, 0x1 ;  /* 0x000000010c067836 */ /* 0x000fe20000000000 */
[----:B------:R-:W-:Y:S04]  /*04b0*/  BSSY.RECONVERGENT B1, `(.L_x_17) ;  /* 0x0000016000017945 */ /* 0x000fe80003800200 */
[----:B------:R-:W-:-:S04]  /*04c0*/  LOP3.LUT R6, R6, 0x3, RZ, 0xc0, !PT ;  /* 0x0000000306067812 */ /* 0x000fc800078ec0ff */
[----:B------:R-:W-:-:S05]  /*04d0*/  IADD3 R6, P1, PT, RZ, -R6, RZ ;  /* 0x80000006ff067210 */ /* 0x000fca0007f3e0ff */
[----:B------:R-:W-:Y:S01]  /*04e0*/  IMAD.X R8, RZ, RZ, -0x1, P1 ;  /* 0xffffffffff087424 */ /* 0x000fe200008e06ff */
[----:B0-----:R-:W-:-:S04]  /*04f0*/  IADD3 R9, P0, PT, R4, UR4, RZ ;  /* 0x0000000404097c10 */ /* 0x001fc8000ff1e0ff */
[----:B------:R-:W-:-:S09]  /*0500*/  IADD3.X R10, PT, PT, R5, UR5, RZ, P0, !PT ;  /* 0x00000005050a7c10 */ /* 0x000fd200087fe4ff */
.L_x_18:
[----:B------:R-:W-:Y:S01]  /*0510*/  IADD3 R4, P1, PT, R0, UR4, RZ ;  /* 0x0000000400047c10 */ /* 0x000fe2000ff3e0ff */
[----:B------:R-:W-:-:S03]  /*0520*/  IMAD.MOV.U32 R11, RZ, RZ, 0x1 ;  /* 0x00000001ff0b7424 */ /* 0x000fc600078e00ff */
[----:B------:R-:W-:Y:S02]  /*0530*/  ISETP.GT.U32.AND P0, PT, R4, 0x1, PT ;  /* 0x000000010400780c */ /* 0x000fe40003f04070 */
[----:B------:R-:W-:-:S04]  /*0540*/  IADD3.X R4, PT, PT, R7, UR5, RZ, P1, !PT ;  /* 0x0000000507047c10 */ /* 0x000fc80008ffe4ff */
[----:B------:R-:W-:Y:S02]  /*0550*/  ISETP.GT.U32.AND.EX P0, PT, R4, RZ, PT, P0 ;  /* 0x000000ff0400720c */ /* 0x000fe40003f04100 */
[----:B------:R-:W-:-:S05]  /*0560*/  IADD3 R4, P1, PT, R0, R9, RZ ;  /* 0x0000000900047210 */ /* 0x000fca0007f3e0ff */
[----:B------:R-:W-:Y:S01]  /*0570*/  IMAD.X R5, R7, 0x1, R10, P1 ;  /* 0x0000000107057824 */ /* 0x000fe200008e060a */
[----:B------:R-:W-:-:S05]  /*0580*/  IADD3 R0, P1, PT, R2, R0, RZ ;  /* 0x0000000002007210 */ /* 0x000fca0007f3e0ff */
[----:B------:R0:W-:Y:S01]  /*0590*/  @!P0 STG.E.U8 desc[UR6][R4.64], RZ ;  /* 0x000000ff04008986 */ /* 0x0001e2000c101106 */
[----:B------:R-:W-:-:S03]  /*05a0*/  IMAD.X R7, R3, 0x1, R7, P1 ;  /* 0x0000000103077824 */ /* 0x000fc600008e0607 */
[----:B------:R0:W-:Y:S01]  /*05b0*/  @P0 STG.E.U8 desc[UR6][R4.64], R11 ;  /* 0x0000000b04000986 */ /* 0x0001e2000c101106 */
[----:B------:R-:W-:-:S05]  /*05c0*/  IADD3 R6, P0, PT, R6, 0x1, RZ ;  /* 0x0000000106067810 */ /* 0x000fca0007f1e0ff */
[----:B------:R-:W-:Y:S01]  /*05d0*/  IMAD.X R8, RZ, RZ, R8, P0 ;  /* 0x000000ffff087224 */ /* 0x000fe200000e0608 */
[----:B------:R-:W-:-:S04]  /*05e0*/  ISETP.NE.U32.AND P0, PT, R6, RZ, PT ;  /* 0x000000ff0600720c */ /* 0x000fc80003f05070 */
[----:B------:R-:W-:-:S13]  /*05f0*/  ISETP.NE.AND.EX P0, PT, R8, RZ, PT, P0 ;  /* 0x000000ff0800720c */ /* 0x000fda0003f05300 */
[----:B0-----:R-:W-:Y:S05]  /*0600*/  @P0 BRA `(.L_x_18) ;  /* 0xfffffffc00c00947 */ /* 0x001fea000383ffff */
[----:B------:R-:W-:Y:S05]  /*0610*/  BSYNC.RECONVERGENT B1 ;  /* 0x0000000000017941 */ /* 0x000fea0003800200 */
.L_x_17:
[----:B------:R-:W-:-:S04]  /*0620*/  IADD3 R11, P0, PT, R0, UR4, RZ ;  /* 0x00000004000b7c10 */ /* 0x000fc8000ff1e0ff */
[----:B------:R-:W-:-:S09]  /*0630*/  IADD3.X R5, PT, PT, R7, UR5, RZ, P0, !PT ;  /* 0x0000000507057c10 */ /* 0x000fd200087fe4ff */
.L_x_16:
[----:B------:R-:W-:Y:S05]  /*0640*/  BSYNC.RECONVERGENT B0 ;  /* 0x0000000000007941 */ /* 0x000fea0003800200 */
.L_x_15:
[----:B------:R-:W-:-:S04]  /*0650*/  ISETP.GE.U32.AND P0, PT, R12, 0x3, PT ;  /* 0x000000030c00780c */ /* 0x000fc80003f06070 */
[----:B------:R-:W-:-:S13]  /*0660*/  ISETP.GE.U32.AND.EX P0, PT, R13, RZ, PT, P0 ;  /* 0x000000ff0d00720c */ /* 0x000fda0003f06100 */
[----:B------:R-:W-:Y:S05]  /*0670*/  @!P0 EXIT ;  /* 0x000000000000894d */ /* 0x000fea0003800000 */
[----:B------:R-:W-:Y:S01]  /*0680*/  SHF.L.U64.HI R21, R2, 0x1, R3 ;  /* 0x0000000102157819 */ /* 0x000fe20000010203 */
[----:B------:R-:W0:Y:S01]  /*0690*/  LDCU.64 UR4, c[0x0][0x388] ;  /* 0x00007100ff0477ac */ /* 0x000e220008000a00 */
[----:B------:R-:W1:Y:S05]  /*06a0*/  LDCU.64 UR8, c[0x0][0x380] ;  /* 0x00007000ff0877ac */ /* 0x000e6a0008000a00 */
.L_x_19:
[----:B------:R-:W-:Y:S01]  /*06b0*/  ISETP.GT.U32.AND P0, PT, R11, 0x1, PT ;  /* 0x000000010b00780c */ /* 0x000fe20003f04070 */
[----:B--2---:R-:W-:Y:S01]  /*06c0*/  IMAD.MOV.U32 R10, RZ, RZ, 0x1 ;  /* 0x00000001ff0a7424 */ /* 0x004fe200078e00ff */
[----:B------:R-:W-:Y:S02]  /*06d0*/  IADD3 R13, P2, PT, R2, R11, RZ ;  /* 0x0000000b020d7210 */ /* 0x000fe40007f5e0ff */
[----:B------:R-:W-:Y:S02]  /*06e0*/  ISETP.GT.U32.AND.EX P0, PT, R5, RZ, PT, P0 ;  /* 0x000000ff0500720c */ /* 0x000fe40003f04100 */
[----:B------:R-:W-:Y:S01]  /*06f0*/  ISETP.GT.U32.AND P1, PT, R13, 0x1, PT ;  /* 0x000000010d00780c */ /* 0x000fe20003f24070 */
[----:B------:R-:W-:-:S05]  /*0700*/  IMAD.X R23, R3, 0x1, R5, P2 ;  /* 0x0000000103177824 */ /* 0x000fca00010e0605 */
[----:B------:R-:W-:-:S05]  /*0710*/  ISETP.GT.U32.AND.EX P1, PT, R23, RZ, PT, P1 ;  /* 0x000000ff1700720c */ /* 0x000fca0003f24110 */
[----:B-1----:R-:W-:Y:S02]  /*0720*/  @!P0 IMAD.U32 R16, RZ, RZ, UR8 ;  /* 0x00000008ff108e24 */ /* 0x002fe4000f8e00ff */
[----:B------:R-:W-:-:S03]  /*0730*/  @!P0 IMAD.U32 R4, RZ, RZ, UR9 ;  /* 0x00000009ff048e24 */ /* 0x000fc6000f8e00ff */
[----:B------:R-:W-:Y:S01]  /*0740*/  @!P0 IADD3 R14, P2, PT, R11, R16, RZ ;  /* 0x000000100b0e8210 */ /* 0x000fe20007f5e0ff */
[----:B------:R-:W-:-:S04]  /*0750*/  @P0 IMAD.U32 R16, RZ, RZ, UR8 ;  /* 0x00000008ff100e24 */ /* 0x000fc8000f8e00ff */
[----:B------:R-:W-:Y:S01]  /*0760*/  @!P0 IMAD.X R15, R5, 0x1, R4, P2 ;  /* 0x00000001050f8824 */ /* 0x000fe200010e0604 */
[----:B------:R-:W-:Y:S01]  /*0770*/  IADD3 R19, P2, PT, R2, R13, RZ ;  /* 0x0000000d02137210 */ /* 0x000fe20007f5e0ff */
[----:B------:R-:W-:Y:S01]  /*0780*/  @P0 IMAD.U32 R4, RZ, RZ, UR9 ;  /* 0x00000009ff040e24 */ /* 0x000fe2000f8e00ff */
[-C--:B------:R-:W-:Y:S02]  /*0790*/  @P0 IADD3 R8, P5, PT, R11, R16.reuse, RZ ;  /* 0x000000100b080210 */ /* 0x080fe40007fbe0ff */
[-C--:B------:R-:W-:Y:S01]  /*07a0*/  @!P1 IADD3 R6, P3, PT, R13, R16.reuse, RZ ;  /* 0x000000100d069210 */ /* 0x080fe20007f7e0ff */
[----:B------:R-:W-:Y:S01]  /*07b0*/  IMAD.X R0, R3, 0x1, R23, P2 ;  /* 0x0000000103007824 */ /* 0x000fe200010e0617 */
[-C--:B------:R-:W-:Y:S01]  /*07c0*/  @P1 IADD3 R12, P2, PT, R13, R16.reuse, RZ ;  /* 0x000000100d0c1210 */ /* 0x080fe20007f5e0ff */
[----:B------:R1:W-:Y:S01]  /*07d0*/  @!P0 STG.E.U8 desc[UR6][R14.64], RZ ;  /* 0x000000ff0e008986 */ /* 0x0003e2000c101106 */
[----:B------:R-:W-:Y:S01]  /*07e0*/  IADD3 R16, P4, PT, R19, R16, RZ ;  /* 0x0000001013107210 */ /* 0x000fe20007f9e0ff */
[----:B------:R-:W-:-:S02]  /*07f0*/  @P0 IMAD.X R9, R5, 0x1, R4, P5 ;  /* 0x0000000105090824 */ /* 0x000fc400028e0604 */
[C-C-:B------:R-:W-:Y:S02]  /*0800*/  @!P1 IMAD.X R7, R23.reuse, 0x1, R4.reuse, P3 ;  /* 0x0000000117079824 */ /* 0x140fe400018e0604 */
[--C-:B------:R-:W-:Y:S01]  /*0810*/  IMAD.X R17, R0, 0x1, R4.reuse, P4 ;  /* 0x0000000100117824 */ /* 0x100fe200020e0604 */
[----:B------:R2:W-:Y:S01]  /*0820*/  @P0 STG.E.U8 desc[UR6][R8.64], R10 ;  /* 0x0000000a08000986 */ /* 0x0005e2000c101106 */
[----:B------:R-:W-:Y:S01]  /*0830*/  @P1 IMAD.X R13, R23, 0x1, R4, P2 ;  /* 0x00000001170d1824 */ /* 0x000fe200010e0604 */
[C---:B------:R-:W-:Y:S02]  /*0840*/  LEA R11, P0, R2.reuse, R19, 0x1 ;  /* 0x00000013020b7211 */ /* 0x040fe400078008ff */
[----:B-1----:R-:W-:Y:S01]  /*0850*/  IADD3 R14, P3, PT, R2, R16, RZ ;  /* 0x00000010020e7210 */ /* 0x002fe20007f7e0ff */
[----:B------:R2:W-:Y:S02]  /*0860*/  @!P1 STG.E.U8 desc[UR6][R6.64], RZ ;  /* 0x000000ff06009986 */ /* 0x0005e4000c101106 */
[----:B------:R-:W-:Y:S01]  /*0870*/  IMAD.X R5, R0, 0x1, R21, P0 ;  /* 0x0000000100057824 */ /* 0x000fe200000e0615 */
[----:B0-----:R-:W-:Y:S01]  /*0880*/  ISETP.GT.U32.AND P0, PT, R11, UR4, PT ;  /* 0x000000040b007c0c */ /* 0x001fe2000bf04070 */
[----:B------:R-:W-:Y:S01]  /*0890*/  IMAD.X R15, R3, 0x1, R17, P3 ;  /* 0x00000001030f7824 */ /* 0x000fe200018e0611 */
[----:B------:R2:W-:Y:S02]  /*08a0*/  @P1 STG.E.U8 desc[UR6][R12.64], R10 ;  /* 0x0000000a0c001986 */ /* 0x0005e4000c101106 */
[----:B------:R-:W-:-:S02]  /*08b0*/  ISETP.GT.AND.EX P0, PT, R5, UR5, PT, P0 ;  /* 0x0000000505007c0c */ /* 0x000fc4000bf04300 */
[----:B------:R2:W-:Y:S04]  /*08c0*/  STG.E.U8 desc[UR6][R16.64], R10 ;  /* 0x0000000a10007986 */ /* 0x0005e8000c101106 */
[----:B------:R2:W-:Y:S07]  /*08d0*/  STG.E.U8 desc[UR6][R14.64], R10 ;  /* 0x0000000a0e007986 */ /* 0x0005ee000c101106 */
[----:B------:R-:W-:Y:S05]  /*08e0*/  @!P0 BRA `(.L_x_19) ;  /* 0xfffffffc00708947 */ /* 0x000fea000383ffff */
[----:B------:R-:W-:Y:S05]  /*08f0*/  EXIT ;  /* 0x000000000000794d */ /* 0x000fea0003800000 */
        .weak           $__internal_1_$__cuda_sm20_div_u64
        .type           $__internal_1_$__cuda_sm20_div_u64,@function
        .size           $__internal_1_$__cuda_sm20_div_u64,(.L_x_22 - $__internal_1_$__cuda_sm20_div_u64)
$__internal_1_$__cuda_sm20_div_u64:
[----:B------:R-:W0:Y:S01]  /*0900*/  I2F.U64.RP R6, R2 ;  /* 0x0000000200067312 */ /* 0x000e220000309000 */
[----:B------:R-:W-:-:S07]  /*0910*/  IMAD.MOV.U32 R12, RZ, RZ, R4 ;  /* 0x000000ffff0c7224 */ /* 0x000fce00078e0004 */
        /* <DEDUP_REMOVED lines=8> */
[----:B------:R-:W-:Y:S02]  /*09a0*/  IMAD.X R23, RZ, RZ, ~R19, P0 ;  /* 0x000000ffff177224 */ /* 0x000fe400000e0e13 */
[----:B------:R-:W-:Y:S02]  /*09b0*/  IMAD.MOV.U32 R19, RZ, RZ, R16 ;  /* 0x000000ffff137224 */ /* 0x000fe400078e0010 */
[-C--:B------:R-:W-:Y:S02]  /*09c0*/  IMAD R25, R17, R23.reuse, RZ ;  /* 0x0000001711197224 */ /* 0x080fe400078e02ff */
[----:B------:R-:W-:-:S04]  /*09d0*/  IMAD.WIDE.U32 R18, P0, R16, R23, R18 ;  /* 0x0000001710127225 */ /* 0x000fc80007800012 */
[----:B------:R-:W-:-:S04]  /*09e0*/  IMAD.HI.U32 R23, R17, R23, RZ ;  /* 0x0000001711177227 */ /* 0x000fc800078e00ff */
[----:B------:R-:W-:-:S04]  /*09f0*/  IMAD.HI.U32 R18, P1, R17, R21, R18 ;  /* 0x0000001511127227 */ /* 0x000fc80007820012 */
[----:B------:R-:W-:Y:S01]  /*0a00*/  IMAD.X R6, R23, 0x1, R17, P0 ;  /* 0x0000000117067824 */ /* 0x000fe200000e0611 */
[----:B------:R-:W-:-:S04]  /*0a10*/  IADD3 R19, P2, PT, R25, R18, RZ ;  /* 0x0000001219137210 */ /* 0x000fc80007f5e0ff */
[----:B------:R-:W-:Y:S01]  /*0a20*/  IADD3.X R21, PT, PT, RZ, RZ, R6, P2, P1 ;  /* 0x000000ffff157210 */ /* 0x000fe200017e2406 */
[----:B------:R-:W-:-:S04]  /*0a30*/  IMAD.WIDE.U32 R16, R19, R2, RZ ;  /* 0x0000000213107225 */ /* 0x000fc800078e00ff */
        /* <DEDUP_REMOVED lines=18> */
[----:B------:R-:W-:-:S03]  /*0b60*/  IADD3 R19, P1, PT, R19, R16, RZ ;  /* 0x0000001013137210 */ /* 0x000fc60007f3e0ff */
[----:B------:R-:W-:Y:S02]  /*0b70*/  IMAD.X R6, RZ, RZ, R6, P0 ;  /* 0x000000ffff067224 */ /* 0x000fe400000e0606 */
[----:B------:R-:W-:-:S04]  /*0b80*/  IMAD.WIDE.U32 R16, R19, R2, RZ ;  /* 0x0000000213107225 */ /* 0x000fc800078e00ff */
[----:B------:R-:W-:Y:S02]  /*0b90*/  IMAD.X R21, RZ, RZ, R6, P1 ;  /* 0x000000ffff157224 */ /* 0x000fe400008e0606 */
[----:B------:R-:W-:Y:S01]  /*0ba0*/  IMAD R6, R19, R3, R17 ;  /* 0x0000000313067224 */ /* 0x000fe200078e0211 */
[----:B------:R-:W-:-:S03]  /*0bb0*/  IADD3 R17, P1, PT, -R16, R13, RZ ;  /* 0x0000000d10117210 */ /* 0x000fc60007f3e1ff */
[-C--:B------:R-:W-:Y:S01]  /*0bc0*/  IMAD R6, R21, R2.reuse, R6 ;  /* 0x0000000215067224 */ /* 0x080fe200078e0206 */
[----:B------:R-:W-:-:S03]  /*0bd0*/  ISETP.GE.U32.AND P0, PT, R17, R2, PT ;  /* 0x000000021100720c */ /* 0x000fc60003f06070 */
[----:B------:R-:W-:Y:S01]  /*0be0*/  IMAD.X R23, R15, 0x1, ~R6, P1 ;  /* 0x000000010f177824 */ /* 0x000fe200008e0e06 */
[C---:B------:R-:W-:Y:S02]  /*0bf0*/  IADD3 R13, P1, PT, -R2.reuse, R17, RZ ;  /* 0x00000011020d7210 */ /* 0x040fe40007f3e1ff */
[----:B------:R-:W-:Y:S02]  /*0c00*/  IADD3 R6, P2, PT, R19, 0x1, RZ ;  /* 0x0000000113067810 */ /* 0x000fe40007f5e0ff */
[C---:B------:R-:W-:Y:S01]  /*0c10*/  ISETP.GE.U32.AND.EX P0, PT, R23.reuse, R3, PT, P0 ;  /* 0x000000031700720c */ /* 0x040fe20003f06100 */
[----:B------:R-:W-:Y:S01]  /*0c20*/  IMAD.X R15, R23, 0x1, ~R3, P1 ;  /* 0x00000001170f7824 */ /* 0x000fe200008e0e03 */
[----:B------:R-:W-:Y:S01]  /*0c30*/  ISETP.NE.U32.AND P1, PT, R2, RZ, PT ;  /* 0x000000ff0200720c */ /* 0x000fe20003f25070 */
[----:B------:R-:W-:Y:S01]  /*0c40*/  IMAD.X R8, RZ, RZ, R21, P2 ;  /* 0x000000ffff087224 */ /* 0x000fe200010e0615 */
[----:B------:R-:W-:Y:S02]  /*0c50*/  SEL R13, R13, R17, P0 ;  /* 0x000000110d0d7207 */ /* 0x000fe40000000000 */
[----:B------:R-:W-:-:S02]  /*0c60*/  SEL R19, R6, R19, P0 ;  /* 0x0000001306137207 */ /* 0x000fc40000000000 */
[----:B------:R-:W-:Y:S02]  /*0c70*/  SEL R15, R15, R23, P0 ;  /* 0x000000170f0f7207 */ /* 0x000fe40000000000 */
[----:B------:R-:W-:Y:S02]  /*0c80*/  SEL R8, R8, R21, P0 ;  /* 0x0000001508087207 */ /* 0x000fe40000000000 */
[----:B------:R-:W-:Y:S01]  /*0c90*/  ISETP.GE.U32.AND P0, PT, R13, R2, PT ;  /* 0x000000020d00720c */ /* 0x000fe20003f06070 */
[----:B------:R-:W-:Y:S01]  /*0ca0*/  IMAD.MOV.U32 R13, RZ, RZ, 0x0 ;  /* 0x00000000ff0d7424 */ /* 0x000fe200078e00ff */
[----:B------:R-:W-:Y:S02]  /*0cb0*/  IADD3 R6, P2, PT, R19, 0x1, RZ ;  /* 0x0000000113067810 */ /* 0x000fe40007f5e0ff */
[----:B------:R-:W-:Y:S02]  /*0cc0*/  ISETP.GE.U32.AND.EX P0, PT, R15, R3, PT, P0 ;  /* 0x000000030f00720c */ /* 0x000fe40003f06100 */
[----:B------:R-:W-:Y:S01]  /*0cd0*/  ISETP.NE.AND.EX P1, PT, R3, RZ, PT, P1 ;  /* 0x000000ff0300720c */ /* 0x000fe20003f25310 */
[----:B------:R-:W-:Y:S01]  /*0ce0*/  IMAD.X R15, RZ, RZ, R8, P2 ;  /* 0x000000ffff0f7224 */ /* 0x000fe200010e0608 */
[----:B------:R-:W-:-:S04]  /*0cf0*/  SEL R6, R6, R19, P0 ;  /* 0x0000001306067207 */ /* 0x000fc80000000000 */
[----:B------:R-:W-:Y:S02]  /*0d00*/  SEL R15, R15, R8, P0 ;  /* 0x000000080f0f7207 */ /* 0x000fe40000000000 */
[----:B------:R-:W-:Y:S02]  /*0d10*/  SEL R6, R6, 0xffffffff, P1 ;  /* 0xffffffff06067807 */ /* 0x000fe40000800000 */
[----:B------:R-:W-:Y:S01]  /*0d20*/  SEL R15, R15, 0xffffffff, P1 ;  /* 0xffffffff0f0f7807 */ /* 0x000fe20000800000 */
[----:B------:R-:W-:Y:S06]  /*0d30*/  RET.REL.NODEC R12 `(_Z11init_kernelPcl) ;  /* 0xfffffff00cb07950 */ /* 0x000fec0003c3ffff */
.L_x_20:
        /* <DEDUP_REMOVED lines=12> */
.L_x_22:


//--------------------- .nv.shared.reserved.0     --------------------------
	.section	.nv.shared.reserved.0,"aw",@nobits
	.weak		__nv_reservedSMEM_offset_0_alias
	.size		__nv_reservedSMEM_offset_0_alias, 0, 64
	.other		__nv_reservedSMEM_offset_0_alias,@"STO_CUDA_RESERVED_SHARED STV_DEFAULT"
__nv_reservedSMEM_offset_0_alias:
	.zero		0
	.zero		64


//--------------------- .nv.constant0._Z21mark_multiples_kernelPcll --------------------------
	.section	.nv.constant0._Z21mark_multiples_kernelPcll,"a",@progbits
	.sectionflags	@""
	.align	4
.nv.constant0._Z21mark_multiples_kernelPcll:
	.zero		920


//--------------------- .nv.constant0._Z22find_next_prime_kernelPcllPy --------------------------
	.section	.nv.constant0._Z22find_next_prime_kernelPcllPy,"a",@progbits
	.sectionflags	@""
	.align	4
.nv.constant0._Z22find_next_prime_kernelPcllPy:
	.zero		928


//--------------------- .nv.constant0._Z11init_kernelPcl --------------------------
	.section	.nv.constant0._Z11init_kernelPcl,"a",@progbits
	.sectionflags	@""
	.align	4
.nv.constant0._Z11init_kernelPcl:
	.zero		912


//--------------------- SYMBOLS --------------------------

	.type		.nv.reservedSmem.offset0,@object
	.size		.nv.reservedSmem.offset0,0x4
